//
// Generated by NVIDIA NVVM Compiler
//
// Compiler Build ID: CL-36424714
// Cuda compilation tools, release 13.0, V13.0.88
// Based on NVVM 20.0.0
//

.version 9.0
.target sm_100
.address_size 64

	// .globl	_Z17naiveMatmulKernelPKfS0_Pfiii
// _ZZ12subMtxKernelPKfS0_PfiiiE8shared_A has been demoted
// _ZZ12subMtxKernelPKfS0_PfiiiE8shared_B has been demoted
// _ZZ20subMtxMinorOptKernelPKfS0_PfiiiE8shared_A has been demoted
// _ZZ20subMtxMinorOptKernelPKfS0_PfiiiE8shared_B has been demoted

.visible .entry _Z17naiveMatmulKernelPKfS0_Pfiii(
	.param .u64 .ptr .align 1 _Z17naiveMatmulKernelPKfS0_Pfiii_param_0,
	.param .u64 .ptr .align 1 _Z17naiveMatmulKernelPKfS0_Pfiii_param_1,
	.param .u64 .ptr .align 1 _Z17naiveMatmulKernelPKfS0_Pfiii_param_2,
	.param .u32 _Z17naiveMatmulKernelPKfS0_Pfiii_param_3,
	.param .u32 _Z17naiveMatmulKernelPKfS0_Pfiii_param_4,
	.param .u32 _Z17naiveMatmulKernelPKfS0_Pfiii_param_5
)
{
	.reg .pred 	%p<13>;
	.reg .b32 	%r<41>;
	.reg .b32 	%f<68>;
	.reg .b64 	%rd<53>;

	ld.param.u64 	%rd7, [_Z17naiveMatmulKernelPKfS0_Pfiii_param_0];
	ld.param.u64 	%rd8, [_Z17naiveMatmulKernelPKfS0_Pfiii_param_1];
	ld.param.u64 	%rd6, [_Z17naiveMatmulKernelPKfS0_Pfiii_param_2];
	ld.param.u32 	%r20, [_Z17naiveMatmulKernelPKfS0_Pfiii_param_3];
	ld.param.u32 	%r18, [_Z17naiveMatmulKernelPKfS0_Pfiii_param_4];
	ld.param.u32 	%r19, [_Z17naiveMatmulKernelPKfS0_Pfiii_param_5];
	cvta.to.global.u64 	%rd1, %rd8;
	cvta.to.global.u64 	%rd2, %rd7;
	mov.u32 	%r21, %ctaid.x;
	mov.u32 	%r22, %ntid.x;
	mov.u32 	%r23, %tid.x;
	mad.lo.s32 	%r1, %r21, %r22, %r23;
	mov.u32 	%r24, %ctaid.y;
	mov.u32 	%r25, %ntid.y;
	mov.u32 	%r26, %tid.y;
	mad.lo.s32 	%r2, %r24, %r25, %r26;
	setp.ge.s32 	%p1, %r2, %r20;
	setp.ge.s32 	%p2, %r1, %r19;
	or.pred  	%p3, %p1, %p2;
	@%p3 bra 	$L__BB0_14;
	setp.lt.s32 	%p4, %r18, 1;
	mov.f32 	%f67, 0f00000000;
	@%p4 bra 	$L__BB0_13;
	mul.lo.s32 	%r3, %r18, %r2;
	and.b32  	%r4, %r18, 7;
	setp.lt.u32 	%p5, %r18, 8;
	mov.f32 	%f67, 0f00000000;
	mov.b32 	%r39, 0;
	@%p5 bra 	$L__BB0_5;
	and.b32  	%r39, %r18, 2147483640;
	neg.s32 	%r37, %r39;
	shl.b32 	%r7, %r19, 3;
	mul.wide.u32 	%rd9, %r3, 4;
	add.s64 	%rd10, %rd9, %rd2;
	add.s64 	%rd52, %rd10, 16;
	mov.f32 	%f67, 0f00000000;
	mul.wide.s32 	%rd13, %r19, 4;
	mov.u32 	%r36, %r1;
$L__BB0_4:
	.pragma "nounroll";
	ld.global.nc.f32 	%f17, [%rd52+-16];
	mul.wide.s32 	%rd11, %r36, 4;
	add.s64 	%rd12, %rd1, %rd11;
	ld.global.nc.f32 	%f18, [%rd12];
	fma.rn.f32 	%f19, %f17, %f18, %f67;
	ld.global.nc.f32 	%f20, [%rd52+-12];
	add.s64 	%rd14, %rd12, %rd13;
	ld.global.nc.f32 	%f21, [%rd14];
	fma.rn.f32 	%f22, %f20, %f21, %f19;
	ld.global.nc.f32 	%f23, [%rd52+-8];
	add.s64 	%rd15, %rd14, %rd13;
	ld.global.nc.f32 	%f24, [%rd15];
	fma.rn.f32 	%f25, %f23, %f24, %f22;
	ld.global.nc.f32 	%f26, [%rd52+-4];
	add.s64 	%rd16, %rd15, %rd13;
	ld.global.nc.f32 	%f27, [%rd16];
	fma.rn.f32 	%f28, %f26, %f27, %f25;
	ld.global.nc.f32 	%f29, [%rd52];
	add.s64 	%rd17, %rd16, %rd13;
	ld.global.nc.f32 	%f30, [%rd17];
	fma.rn.f32 	%f31, %f29, %f30, %f28;
	ld.global.nc.f32 	%f32, [%rd52+4];
	add.s64 	%rd18, %rd17, %rd13;
	ld.global.nc.f32 	%f33, [%rd18];
	fma.rn.f32 	%f34, %f32, %f33, %f31;
	ld.global.nc.f32 	%f35, [%rd52+8];
	add.s64 	%rd19, %rd18, %rd13;
	ld.global.nc.f32 	%f36, [%rd19];
	fma.rn.f32 	%f37, %f35, %f36, %f34;
	ld.global.nc.f32 	%f38, [%rd52+12];
	add.s64 	%rd20, %rd19, %rd13;
	ld.global.nc.f32 	%f39, [%rd20];
	fma.rn.f32 	%f67, %f38, %f39, %f37;
	add.s32 	%r37, %r37, 8;
	add.s32 	%r36, %r36, %r7;
	add.s64 	%rd52, %rd52, 32;
	setp.ne.s32 	%p6, %r37, 0;
	@%p6 bra 	$L__BB0_4;
$L__BB0_5:
	setp.eq.s32 	%p7, %r4, 0;
	@%p7 bra 	$L__BB0_13;
	and.b32  	%r13, %r18, 3;
	setp.lt.u32 	%p8, %r4, 4;
	@%p8 bra 	$L__BB0_8;
	add.s32 	%r28, %r39, %r3;
	mul.wide.u32 	%rd21, %r28, 4;
	add.s64 	%rd22, %rd2, %rd21;
	ld.global.nc.f32 	%f41, [%rd22];
	mad.lo.s32 	%r29, %r39, %r19, %r1;
	mul.wide.s32 	%rd23, %r29, 4;
	add.s64 	%rd24, %rd1, %rd23;
	ld.global.nc.f32 	%f42, [%rd24];
	fma.rn.f32 	%f43, %f41, %f42, %f67;
	cvt.u64.u32 	%rd25, %r3;
	cvt.u64.u32 	%rd26, %r39;
	add.s64 	%rd27, %rd26, %rd25;
	shl.b64 	%rd28, %rd27, 2;
	add.s64 	%rd29, %rd2, %rd28;
	ld.global.nc.f32 	%f44, [%rd29+4];
	mul.wide.s32 	%rd30, %r19, 4;
	add.s64 	%rd31, %rd24, %rd30;
	ld.global.nc.f32 	%f45, [%rd31];
	fma.rn.f32 	%f46, %f44, %f45, %f43;
	ld.global.nc.f32 	%f47, [%rd29+8];
	add.s64 	%rd32, %rd31, %rd30;
	ld.global.nc.f32 	%f48, [%rd32];
	fma.rn.f32 	%f49, %f47, %f48, %f46;
	ld.global.nc.f32 	%f50, [%rd29+12];
	add.s64 	%rd33, %rd32, %rd30;
	ld.global.nc.f32 	%f51, [%rd33];
	fma.rn.f32 	%f67, %f50, %f51, %f49;
	add.s32 	%r39, %r39, 4;
$L__BB0_8:
	setp.eq.s32 	%p9, %r13, 0;
	@%p9 bra 	$L__BB0_13;
	setp.eq.s32 	%p10, %r13, 1;
	@%p10 bra 	$L__BB0_11;
	add.s32 	%r30, %r39, %r3;
	mul.wide.u32 	%rd34, %r30, 4;
	add.s64 	%rd35, %rd2, %rd34;
	ld.global.nc.f32 	%f53, [%rd35];
	mad.lo.s32 	%r31, %r39, %r19, %r1;
	mul.wide.s32 	%rd36, %r31, 4;
	add.s64 	%rd37, %rd1, %rd36;
	ld.global.nc.f32 	%f54, [%rd37];
	fma.rn.f32 	%f55, %f53, %f54, %f67;
	cvt.u64.u32 	%rd38, %r3;
	cvt.u64.u32 	%rd39, %r39;
	add.s64 	%rd40, %rd39, %rd38;
	shl.b64 	%rd41, %rd40, 2;
	add.s64 	%rd42, %rd2, %rd41;
	ld.global.nc.f32 	%f56, [%rd42+4];
	mul.wide.s32 	%rd43, %r19, 4;
	add.s64 	%rd44, %rd37, %rd43;
	ld.global.nc.f32 	%f57, [%rd44];
	fma.rn.f32 	%f67, %f56, %f57, %f55;
	add.s32 	%r39, %r39, 2;
$L__BB0_11:
	and.b32  	%r32, %r18, 1;
	setp.eq.b32 	%p11, %r32, 1;
	not.pred 	%p12, %p11;
	@%p12 bra 	$L__BB0_13;
	add.s32 	%r33, %r39, %r3;
	mul.wide.u32 	%rd45, %r33, 4;
	add.s64 	%rd46, %rd2, %rd45;
	ld.global.nc.f32 	%f58, [%rd46];
	mad.lo.s32 	%r34, %r39, %r19, %r1;
	mul.wide.s32 	%rd47, %r34, 4;
	add.s64 	%rd48, %rd1, %rd47;
	ld.global.nc.f32 	%f59, [%rd48];
	fma.rn.f32 	%f67, %f58, %f59, %f67;
$L__BB0_13:
	mad.lo.s32 	%r35, %r19, %r2, %r1;
	cvta.to.global.u64 	%rd49, %rd6;
	mul.wide.s32 	%rd50, %r35, 4;
	add.s64 	%rd51, %rd49, %rd50;
	st.global.f32 	[%rd51], %f67;
$L__BB0_14:
	ret;

}
	// .globl	_Z12subMtxKernelPKfS0_Pfiii
.visible .entry _Z12subMtxKernelPKfS0_Pfiii(
	.param .u64 .ptr .align 1 _Z12subMtxKernelPKfS0_Pfiii_param_0,
	.param .u64 .ptr .align 1 _Z12subMtxKernelPKfS0_Pfiii_param_1,
	.param .u64 .ptr .align 1 _Z12subMtxKernelPKfS0_Pfiii_param_2,
	.param .u32 _Z12subMtxKernelPKfS0_Pfiii_param_3,
	.param .u32 _Z12subMtxKernelPKfS0_Pfiii_param_4,
	.param .u32 _Z12subMtxKernelPKfS0_Pfiii_param_5
)
{
	.reg .pred 	%p<292>;
	.reg .b16 	%rs<13>;
	.reg .b32 	%r<588>;
	.reg .b32 	%f<481>;
	.reg .b64 	%rd<165>;
	// demoted variable
	.shared .align 4 .b8 _ZZ12subMtxKernelPKfS0_PfiiiE8shared_A[8192];
	// demoted variable
	.shared .align 4 .b8 _ZZ12subMtxKernelPKfS0_PfiiiE8shared_B[8192];
	ld.param.u32 	%r78, [_Z12subMtxKernelPKfS0_Pfiii_param_4];
	mov.u32 	%r80, %ntid.y;
	cvt.u16.u32 	%rs5, %r80;
	add.s16 	%rs6, %rs5, 127;
	div.u16 	%rs7, %rs6, %rs5;
	cvt.u32.u16 	%r1, %rs7;
	mov.u32 	%r81, %tid.y;
	mul.lo.s32 	%r2, %r81, %r1;
	mov.u32 	%r82, %ntid.x;
	cvt.u16.u32 	%rs8, %r82;
	add.s16 	%rs9, %rs8, 127;
	div.u16 	%rs1, %rs9, %rs8;
	cvt.u32.u16 	%r3, %rs1;
	mov.u32 	%r4, %tid.x;
	mul.lo.s32 	%r5, %r4, %r3;
	add.s16 	%rs10, %rs8, 15;
	div.u16 	%rs2, %rs10, %rs8;
	cvt.u32.u16 	%r6, %rs2;
	mul.lo.s32 	%r7, %r4, %r6;
	add.s16 	%rs11, %rs5, 15;
	div.u16 	%rs12, %rs11, %rs5;
	cvt.u32.u16 	%r8, %rs12;
	mul.lo.s32 	%r9, %r81, %r8;
	setp.lt.s32 	%p1, %r78, 1;
	mov.f32 	%f289, 0f00000000;
	mov.f32 	%f290, %f289;
	mov.f32 	%f291, %f289;
	mov.f32 	%f292, %f289;
	mov.f32 	%f293, %f289;
	mov.f32 	%f294, %f289;
	mov.f32 	%f295, %f289;
	mov.f32 	%f296, %f289;
	mov.f32 	%f297, %f289;
	mov.f32 	%f298, %f289;
	mov.f32 	%f299, %f289;
	mov.f32 	%f300, %f289;
	mov.f32 	%f301, %f289;
	mov.f32 	%f302, %f289;
	mov.f32 	%f303, %f289;
	mov.f32 	%f304, %f289;
	mov.f32 	%f305, %f289;
	mov.f32 	%f306, %f289;
	mov.f32 	%f307, %f289;
	mov.f32 	%f308, %f289;
	mov.f32 	%f309, %f289;
	mov.f32 	%f310, %f289;
	mov.f32 	%f311, %f289;
	mov.f32 	%f312, %f289;
	mov.f32 	%f313, %f289;
	mov.f32 	%f314, %f289;
	mov.f32 	%f315, %f289;
	mov.f32 	%f316, %f289;
	mov.f32 	%f317, %f289;
	mov.f32 	%f318, %f289;
	mov.f32 	%f319, %f289;
	mov.f32 	%f320, %f289;
	mov.f32 	%f321, %f289;
	mov.f32 	%f322, %f289;
	mov.f32 	%f323, %f289;
	mov.f32 	%f324, %f289;
	mov.f32 	%f325, %f289;
	mov.f32 	%f326, %f289;
	mov.f32 	%f327, %f289;
	mov.f32 	%f328, %f289;
	mov.f32 	%f329, %f289;
	mov.f32 	%f330, %f289;
	mov.f32 	%f331, %f289;
	mov.f32 	%f332, %f289;
	mov.f32 	%f333, %f289;
	mov.f32 	%f334, %f289;
	mov.f32 	%f335, %f289;
	mov.f32 	%f336, %f289;
	mov.f32 	%f337, %f289;
	mov.f32 	%f338, %f289;
	mov.f32 	%f339, %f289;
	mov.f32 	%f340, %f289;
	mov.f32 	%f341, %f289;
	mov.f32 	%f342, %f289;
	mov.f32 	%f343, %f289;
	mov.f32 	%f344, %f289;
	mov.f32 	%f345, %f289;
	mov.f32 	%f346, %f289;
	mov.f32 	%f347, %f289;
	mov.f32 	%f348, %f289;
	mov.f32 	%f349, %f289;
	mov.f32 	%f350, %f289;
	mov.f32 	%f351, %f289;
	mov.f32 	%f352, %f289;
	@%p1 bra 	$L__BB1_75;
	and.b32  	%r10, %r6, 3;
	add.s16 	%rs3, %rs2, -1;
	and.b32  	%r11, %r3, 3;
	add.s16 	%rs4, %rs1, -1;
	mad.lo.s32 	%r84, %r6, %r4, %r6;
	neg.s32 	%r12, %r84;
	add.s32 	%r13, %r9, %r8;
	add.s32 	%r14, %r5, %r3;
	add.s32 	%r15, %r2, %r1;
	mov.b32 	%r576, 0;
	mov.f32 	%f289, 0f00000000;
	cvt.u64.u32 	%rd59, %r5;
$L__BB1_2:
	mov.u32 	%r577, %r2;
$L__BB1_3:
	setp.eq.s32 	%p2, %r10, 0;
	mov.u32 	%r578, %r7;
	@%p2 bra 	$L__BB1_18;
	setp.gt.u32 	%p3, %r577, 127;
	setp.gt.u32 	%p4, %r7, 15;
	or.pred  	%p5, %p3, %p4;
	@%p5 bra 	$L__BB1_8;
	ld.param.u32 	%r476, [_Z12subMtxKernelPKfS0_Pfiii_param_4];
	ld.param.u32 	%r405, [_Z12subMtxKernelPKfS0_Pfiii_param_3];
	mov.u32 	%r86, %ctaid.y;
	shl.b32 	%r87, %r86, 7;
	add.s32 	%r88, %r577, %r87;
	setp.lt.s32 	%p6, %r88, %r405;
	shl.b32 	%r89, %r576, 4;
	add.s32 	%r91, %r7, %r89;
	setp.lt.s32 	%p7, %r91, %r476;
	and.pred  	%p8, %p6, %p7;
	@%p8 bra 	$L__BB1_7;
	shl.b32 	%r92, %r577, 6;
	mov.u32 	%r93, _ZZ12subMtxKernelPKfS0_PfiiiE8shared_A;
	add.s32 	%r94, %r93, %r92;
	shl.b32 	%r95, %r7, 2;
	add.s32 	%r96, %r94, %r95;
	mov.b32 	%r97, 0;
	st.shared.u32 	[%r96], %r97;
	bra.uni 	$L__BB1_8;
$L__BB1_7:
	ld.param.u32 	%r477, [_Z12subMtxKernelPKfS0_Pfiii_param_4];
	ld.param.u64 	%rd146, [_Z12subMtxKernelPKfS0_Pfiii_param_0];
	shl.b32 	%r98, %r576, 4;
	add.s32 	%r99, %r7, %r98;
	mov.u32 	%r100, %ctaid.y;
	shl.b32 	%r101, %r100, 7;
	add.s32 	%r102, %r577, %r101;
	mad.lo.s32 	%r103, %r102, %r477, %r99;
	cvta.to.global.u64 	%rd14, %rd146;
	mul.wide.u32 	%rd15, %r103, 4;
	add.s64 	%rd16, %rd14, %rd15;
	ld.global.f32 	%f259, [%rd16];
	shl.b32 	%r104, %r577, 6;
	mov.u32 	%r105, _ZZ12subMtxKernelPKfS0_PfiiiE8shared_A;
	add.s32 	%r106, %r105, %r104;
	shl.b32 	%r107, %r7, 2;
	add.s32 	%r108, %r106, %r107;
	st.shared.f32 	[%r108], %f259;
$L__BB1_8:
	add.s32 	%r578, %r7, 1;
	setp.eq.s32 	%p9, %r10, 1;
	@%p9 bra 	$L__BB1_18;
	setp.gt.u32 	%p11, %r7, 14;
	or.pred  	%p12, %p3, %p11;
	@%p12 bra 	$L__BB1_13;
	ld.param.u32 	%r478, [_Z12subMtxKernelPKfS0_Pfiii_param_4];
	ld.param.u32 	%r406, [_Z12subMtxKernelPKfS0_Pfiii_param_3];
	mov.u32 	%r110, %ctaid.y;
	shl.b32 	%r111, %r110, 7;
	add.s32 	%r112, %r577, %r111;
	setp.lt.s32 	%p13, %r112, %r406;
	shl.b32 	%r113, %r576, 4;
	add.s32 	%r115, %r7, %r113;
	add.s32 	%r116, %r115, 1;
	setp.lt.s32 	%p14, %r116, %r478;
	and.pred  	%p15, %p13, %p14;
	@%p15 bra 	$L__BB1_12;
	shl.b32 	%r117, %r577, 6;
	mov.u32 	%r118, _ZZ12subMtxKernelPKfS0_PfiiiE8shared_A;
	add.s32 	%r119, %r118, %r117;
	shl.b32 	%r120, %r7, 2;
	add.s32 	%r121, %r119, %r120;
	mov.b32 	%r122, 0;
	st.shared.u32 	[%r121+4], %r122;
	bra.uni 	$L__BB1_13;
$L__BB1_12:
	ld.param.u32 	%r479, [_Z12subMtxKernelPKfS0_Pfiii_param_4];
	ld.param.u64 	%rd147, [_Z12subMtxKernelPKfS0_Pfiii_param_0];
	shl.b32 	%r123, %r576, 4;
	add.s32 	%r124, %r7, %r123;
	cvt.u64.u32 	%rd17, %r124;
	mov.u32 	%r125, %ctaid.y;
	shl.b32 	%r126, %r125, 7;
	add.s32 	%r127, %r577, %r126;
	mul.lo.s32 	%r128, %r127, %r479;
	cvt.u64.u32 	%rd18, %r128;
	add.s64 	%rd19, %rd17, %rd18;
	cvta.to.global.u64 	%rd20, %rd147;
	shl.b64 	%rd21, %rd19, 2;
	add.s64 	%rd22, %rd20, %rd21;
	ld.global.f32 	%f260, [%rd22+4];
	shl.b32 	%r129, %r577, 6;
	mov.u32 	%r130, _ZZ12subMtxKernelPKfS0_PfiiiE8shared_A;
	add.s32 	%r131, %r130, %r129;
	shl.b32 	%r132, %r7, 2;
	add.s32 	%r133, %r131, %r132;
	st.shared.f32 	[%r133+4], %f260;
$L__BB1_13:
	add.s32 	%r578, %r7, 2;
	setp.eq.s32 	%p16, %r10, 2;
	@%p16 bra 	$L__BB1_18;
	add.s32 	%r578, %r7, 3;
	setp.gt.u32 	%p18, %r7, 13;
	or.pred  	%p19, %p3, %p18;
	@%p19 bra 	$L__BB1_18;
	ld.param.u32 	%r480, [_Z12subMtxKernelPKfS0_Pfiii_param_4];
	ld.param.u32 	%r407, [_Z12subMtxKernelPKfS0_Pfiii_param_3];
	mov.u32 	%r135, %ctaid.y;
	shl.b32 	%r136, %r135, 7;
	add.s32 	%r137, %r577, %r136;
	setp.lt.s32 	%p20, %r137, %r407;
	shl.b32 	%r138, %r576, 4;
	add.s32 	%r140, %r7, %r138;
	add.s32 	%r141, %r140, 2;
	setp.lt.s32 	%p21, %r141, %r480;
	and.pred  	%p22, %p20, %p21;
	@%p22 bra 	$L__BB1_17;
	shl.b32 	%r142, %r577, 6;
	mov.u32 	%r143, _ZZ12subMtxKernelPKfS0_PfiiiE8shared_A;
	add.s32 	%r144, %r143, %r142;
	shl.b32 	%r145, %r7, 2;
	add.s32 	%r146, %r144, %r145;
	mov.b32 	%r147, 0;
	st.shared.u32 	[%r146+8], %r147;
	bra.uni 	$L__BB1_18;
$L__BB1_17:
	ld.param.u32 	%r481, [_Z12subMtxKernelPKfS0_Pfiii_param_4];
	ld.param.u64 	%rd148, [_Z12subMtxKernelPKfS0_Pfiii_param_0];
	shl.b32 	%r148, %r576, 4;
	add.s32 	%r149, %r7, %r148;
	cvt.u64.u32 	%rd23, %r149;
	mov.u32 	%r150, %ctaid.y;
	shl.b32 	%r151, %r150, 7;
	add.s32 	%r152, %r577, %r151;
	mul.lo.s32 	%r153, %r152, %r481;
	cvt.u64.u32 	%rd24, %r153;
	add.s64 	%rd25, %rd23, %rd24;
	cvta.to.global.u64 	%rd26, %rd148;
	shl.b64 	%rd27, %rd25, 2;
	add.s64 	%rd28, %rd26, %rd27;
	ld.global.f32 	%f261, [%rd28+8];
	shl.b32 	%r154, %r577, 6;
	mov.u32 	%r155, _ZZ12subMtxKernelPKfS0_PfiiiE8shared_A;
	add.s32 	%r156, %r155, %r154;
	shl.b32 	%r157, %r7, 2;
	add.s32 	%r158, %r156, %r157;
	st.shared.f32 	[%r158+8], %f261;
$L__BB1_18:
	setp.lt.u16 	%p23, %rs3, 3;
	@%p23 bra 	$L__BB1_37;
	ld.param.u32 	%r482, [_Z12subMtxKernelPKfS0_Pfiii_param_4];
	add.s32 	%r583, %r12, %r578;
	add.s32 	%r582, %r578, 1;
	shl.b32 	%r159, %r576, 4;
	add.s32 	%r581, %r159, %r578;
	mov.u32 	%r160, %ctaid.y;
	shl.b32 	%r161, %r160, 7;
	add.s32 	%r162, %r577, %r161;
	mad.lo.s32 	%r580, %r162, %r482, %r581;
	shl.b32 	%r163, %r577, 6;
	shl.b32 	%r164, %r578, 2;
	add.s32 	%r165, %r163, %r164;
	mov.u32 	%r166, _ZZ12subMtxKernelPKfS0_PfiiiE8shared_A;
	add.s32 	%r167, %r166, %r165;
	add.s32 	%r579, %r167, 8;
$L__BB1_20:
	setp.gt.u32 	%p24, %r577, 127;
	add.s32 	%r168, %r582, -1;
	setp.gt.u32 	%p25, %r168, 15;
	or.pred  	%p26, %p24, %p25;
	@%p26 bra 	$L__BB1_24;
	ld.param.u32 	%r483, [_Z12subMtxKernelPKfS0_Pfiii_param_4];
	ld.param.u32 	%r408, [_Z12subMtxKernelPKfS0_Pfiii_param_3];
	mov.u32 	%r169, %ctaid.y;
	shl.b32 	%r170, %r169, 7;
	add.s32 	%r171, %r577, %r170;
	setp.ge.s32 	%p27, %r171, %r408;
	setp.ge.s32 	%p28, %r581, %r483;
	or.pred  	%p29, %p27, %p28;
	@%p29 bra 	$L__BB1_23;
	ld.param.u64 	%rd149, [_Z12subMtxKernelPKfS0_Pfiii_param_0];
	cvta.to.global.u64 	%rd29, %rd149;
	mul.wide.u32 	%rd30, %r580, 4;
	add.s64 	%rd31, %rd29, %rd30;
	ld.global.f32 	%f262, [%rd31];
	st.shared.f32 	[%r579+-8], %f262;
	bra.uni 	$L__BB1_24;
$L__BB1_23:
	mov.b32 	%r172, 0;
	st.shared.u32 	[%r579+-8], %r172;
$L__BB1_24:
	add.s32 	%r173, %r582, -1;
	setp.gt.u32 	%p31, %r173, 14;
	or.pred  	%p32, %p24, %p31;
	@%p32 bra 	$L__BB1_28;
	ld.param.u32 	%r484, [_Z12subMtxKernelPKfS0_Pfiii_param_4];
	ld.param.u32 	%r409, [_Z12subMtxKernelPKfS0_Pfiii_param_3];
	mov.u32 	%r174, %ctaid.y;
	shl.b32 	%r175, %r174, 7;
	add.s32 	%r176, %r577, %r175;
	setp.lt.s32 	%p33, %r176, %r409;
	add.s32 	%r177, %r581, 1;
	setp.lt.s32 	%p34, %r177, %r484;
	and.pred  	%p35, %p33, %p34;
	@%p35 bra 	$L__BB1_27;
	mov.b32 	%r178, 0;
	st.shared.u32 	[%r579+-4], %r178;
	bra.uni 	$L__BB1_28;
$L__BB1_27:
	ld.param.u32 	%r485, [_Z12subMtxKernelPKfS0_Pfiii_param_4];
	ld.param.u64 	%rd150, [_Z12subMtxKernelPKfS0_Pfiii_param_0];
	add.s32 	%r179, %r582, -1;
	cvt.u64.u32 	%rd32, %r179;
	shl.b32 	%r180, %r576, 4;
	cvt.u64.u32 	%rd33, %r180;
	add.s64 	%rd34, %rd32, %rd33;
	mov.u32 	%r181, %ctaid.y;
	shl.b32 	%r182, %r181, 7;
	add.s32 	%r183, %r577, %r182;
	mul.lo.s32 	%r184, %r183, %r485;
	cvt.u64.u32 	%rd35, %r184;
	add.s64 	%rd36, %rd34, %rd35;
	cvta.to.global.u64 	%rd37, %rd150;
	shl.b64 	%rd38, %rd36, 2;
	add.s64 	%rd39, %rd37, %rd38;
	ld.global.f32 	%f263, [%rd39+4];
	st.shared.f32 	[%r579+-4], %f263;
$L__BB1_28:
	add.s32 	%r185, %r582, -1;
	setp.gt.u32 	%p37, %r185, 13;
	or.pred  	%p38, %p24, %p37;
	@%p38 bra 	$L__BB1_32;
	ld.param.u32 	%r486, [_Z12subMtxKernelPKfS0_Pfiii_param_4];
	ld.param.u32 	%r410, [_Z12subMtxKernelPKfS0_Pfiii_param_3];
	mov.u32 	%r186, %ctaid.y;
	shl.b32 	%r187, %r186, 7;
	add.s32 	%r188, %r577, %r187;
	setp.lt.s32 	%p39, %r188, %r410;
	add.s32 	%r189, %r581, 2;
	setp.lt.s32 	%p40, %r189, %r486;
	and.pred  	%p41, %p39, %p40;
	@%p41 bra 	$L__BB1_31;
	mov.b32 	%r190, 0;
	st.shared.u32 	[%r579], %r190;
	bra.uni 	$L__BB1_32;
$L__BB1_31:
	ld.param.u32 	%r487, [_Z12subMtxKernelPKfS0_Pfiii_param_4];
	ld.param.u64 	%rd151, [_Z12subMtxKernelPKfS0_Pfiii_param_0];
	add.s32 	%r191, %r582, -1;
	cvt.u64.u32 	%rd40, %r191;
	shl.b32 	%r192, %r576, 4;
	cvt.u64.u32 	%rd41, %r192;
	add.s64 	%rd42, %rd40, %rd41;
	mov.u32 	%r193, %ctaid.y;
	shl.b32 	%r194, %r193, 7;
	add.s32 	%r195, %r577, %r194;
	mul.lo.s32 	%r196, %r195, %r487;
	cvt.u64.u32 	%rd43, %r196;
	add.s64 	%rd44, %rd42, %rd43;
	cvta.to.global.u64 	%rd45, %rd151;
	shl.b64 	%rd46, %rd44, 2;
	add.s64 	%rd47, %rd45, %rd46;
	ld.global.f32 	%f264, [%rd47+8];
	st.shared.f32 	[%r579], %f264;
$L__BB1_32:
	add.s32 	%r197, %r582, -1;
	setp.gt.u32 	%p43, %r197, 12;
	or.pred  	%p44, %p24, %p43;
	@%p44 bra 	$L__BB1_36;
	ld.param.u32 	%r488, [_Z12subMtxKernelPKfS0_Pfiii_param_4];
	ld.param.u32 	%r411, [_Z12subMtxKernelPKfS0_Pfiii_param_3];
	mov.u32 	%r198, %ctaid.y;
	shl.b32 	%r199, %r198, 7;
	add.s32 	%r200, %r577, %r199;
	setp.lt.s32 	%p45, %r200, %r411;
	add.s32 	%r201, %r581, 3;
	setp.lt.s32 	%p46, %r201, %r488;
	and.pred  	%p47, %p45, %p46;
	@%p47 bra 	$L__BB1_35;
	mov.b32 	%r202, 0;
	st.shared.u32 	[%r579+4], %r202;
	bra.uni 	$L__BB1_36;
$L__BB1_35:
	ld.param.u32 	%r489, [_Z12subMtxKernelPKfS0_Pfiii_param_4];
	ld.param.u64 	%rd152, [_Z12subMtxKernelPKfS0_Pfiii_param_0];
	add.s32 	%r203, %r582, -1;
	cvt.u64.u32 	%rd48, %r203;
	shl.b32 	%r204, %r576, 4;
	cvt.u64.u32 	%rd49, %r204;
	add.s64 	%rd50, %rd48, %rd49;
	mov.u32 	%r205, %ctaid.y;
	shl.b32 	%r206, %r205, 7;
	add.s32 	%r207, %r577, %r206;
	mul.lo.s32 	%r208, %r207, %r489;
	cvt.u64.u32 	%rd51, %r208;
	add.s64 	%rd52, %rd50, %rd51;
	cvta.to.global.u64 	%rd53, %rd152;
	shl.b64 	%rd54, %rd52, 2;
	add.s64 	%rd55, %rd53, %rd54;
	ld.global.f32 	%f265, [%rd55+12];
	st.shared.f32 	[%r579+4], %f265;
$L__BB1_36:
	add.s32 	%r583, %r583, 4;
	add.s32 	%r582, %r582, 4;
	add.s32 	%r581, %r581, 4;
	add.s32 	%r580, %r580, 4;
	add.s32 	%r579, %r579, 16;
	setp.ne.s32 	%p48, %r583, 0;
	@%p48 bra 	$L__BB1_20;
$L__BB1_37:
	add.s32 	%r577, %r577, 1;
	setp.eq.s32 	%p49, %r577, %r15;
	mov.u32 	%r584, %r9;
	@%p49 bra 	$L__BB1_38;
	bra.uni 	$L__BB1_3;
$L__BB1_38:
	setp.eq.s32 	%p50, %r11, 0;
	mov.u32 	%r585, %r5;
	@%p50 bra 	$L__BB1_53;
	setp.gt.u32 	%p51, %r584, 15;
	setp.gt.u32 	%p52, %r5, 127;
	or.pred  	%p53, %p51, %p52;
	@%p53 bra 	$L__BB1_43;
	ld.param.u32 	%r498, [_Z12subMtxKernelPKfS0_Pfiii_param_5];
	ld.param.u32 	%r490, [_Z12subMtxKernelPKfS0_Pfiii_param_4];
	shl.b32 	%r210, %r576, 4;
	add.s32 	%r211, %r584, %r210;
	setp.lt.s32 	%p54, %r211, %r490;
	mov.u32 	%r212, %ctaid.x;
	shl.b32 	%r213, %r212, 7;
	add.s32 	%r214, %r5, %r213;
	setp.lt.s32 	%p55, %r214, %r498;
	and.pred  	%p56, %p54, %p55;
	@%p56 bra 	$L__BB1_42;
	shl.b32 	%r216, %r584, 9;
	mov.u32 	%r217, _ZZ12subMtxKernelPKfS0_PfiiiE8shared_B;
	add.s32 	%r218, %r217, %r216;
	shl.b32 	%r219, %r5, 2;
	add.s32 	%r220, %r218, %r219;
	mov.b32 	%r221, 0;
	st.shared.u32 	[%r220], %r221;
	bra.uni 	$L__BB1_43;
$L__BB1_42:
	ld.param.u32 	%r499, [_Z12subMtxKernelPKfS0_Pfiii_param_5];
	ld.param.u64 	%rd153, [_Z12subMtxKernelPKfS0_Pfiii_param_1];
	mov.u32 	%r222, %ctaid.x;
	shl.b32 	%r223, %r222, 7;
	add.s32 	%r224, %r5, %r223;
	shl.b32 	%r225, %r576, 4;
	add.s32 	%r226, %r584, %r225;
	mad.lo.s32 	%r227, %r226, %r499, %r224;
	cvta.to.global.u64 	%rd56, %rd153;
	mul.wide.s32 	%rd57, %r227, 4;
	add.s64 	%rd58, %rd56, %rd57;
	ld.global.f32 	%f266, [%rd58];
	shl.b32 	%r228, %r584, 9;
	mov.u32 	%r229, _ZZ12subMtxKernelPKfS0_PfiiiE8shared_B;
	add.s32 	%r230, %r229, %r228;
	shl.b32 	%r231, %r5, 2;
	add.s32 	%r232, %r230, %r231;
	st.shared.f32 	[%r232], %f266;
$L__BB1_43:
	add.s32 	%r585, %r5, 1;
	setp.eq.s32 	%p57, %r11, 1;
	@%p57 bra 	$L__BB1_53;
	setp.gt.u32 	%p59, %r5, 126;
	or.pred  	%p60, %p51, %p59;
	@%p60 bra 	$L__BB1_48;
	ld.param.u32 	%r500, [_Z12subMtxKernelPKfS0_Pfiii_param_5];
	ld.param.u32 	%r491, [_Z12subMtxKernelPKfS0_Pfiii_param_4];
	shl.b32 	%r234, %r576, 4;
	add.s32 	%r235, %r584, %r234;
	setp.lt.s32 	%p61, %r235, %r491;
	mov.u32 	%r236, %ctaid.x;
	shl.b32 	%r237, %r236, 7;
	add.s32 	%r238, %r5, %r237;
	add.s32 	%r240, %r238, 1;
	setp.lt.s32 	%p62, %r240, %r500;
	and.pred  	%p63, %p61, %p62;
	@%p63 bra 	$L__BB1_47;
	shl.b32 	%r241, %r584, 9;
	mov.u32 	%r242, _ZZ12subMtxKernelPKfS0_PfiiiE8shared_B;
	add.s32 	%r243, %r242, %r241;
	shl.b32 	%r244, %r5, 2;
	add.s32 	%r245, %r243, %r244;
	mov.b32 	%r246, 0;
	st.shared.u32 	[%r245+4], %r246;
	bra.uni 	$L__BB1_48;
$L__BB1_47:
	ld.param.u32 	%r501, [_Z12subMtxKernelPKfS0_Pfiii_param_5];
	ld.param.u64 	%rd154, [_Z12subMtxKernelPKfS0_Pfiii_param_1];
	mov.u32 	%r247, %ctaid.x;
	shl.b32 	%r248, %r247, 7;
	cvt.s64.s32 	%rd60, %r248;
	add.s64 	%rd61, %rd59, %rd60;
	shl.b32 	%r249, %r576, 4;
	add.s32 	%r250, %r584, %r249;
	mul.lo.s32 	%r251, %r250, %r501;
	cvt.s64.s32 	%rd62, %r251;
	add.s64 	%rd63, %rd61, %rd62;
	cvta.to.global.u64 	%rd64, %rd154;
	shl.b64 	%rd65, %rd63, 2;
	add.s64 	%rd66, %rd64, %rd65;
	ld.global.f32 	%f267, [%rd66+4];
	shl.b32 	%r252, %r584, 9;
	mov.u32 	%r253, _ZZ12subMtxKernelPKfS0_PfiiiE8shared_B;
	add.s32 	%r254, %r253, %r252;
	shl.b32 	%r255, %r5, 2;
	add.s32 	%r256, %r254, %r255;
	st.shared.f32 	[%r256+4], %f267;
$L__BB1_48:
	add.s32 	%r585, %r5, 2;
	setp.eq.s32 	%p64, %r11, 2;
	@%p64 bra 	$L__BB1_53;
	add.s32 	%r585, %r5, 3;
	setp.gt.u32 	%p66, %r5, 125;
	or.pred  	%p67, %p51, %p66;
	@%p67 bra 	$L__BB1_53;
	ld.param.u32 	%r502, [_Z12subMtxKernelPKfS0_Pfiii_param_5];
	ld.param.u32 	%r492, [_Z12subMtxKernelPKfS0_Pfiii_param_4];
	shl.b32 	%r258, %r576, 4;
	add.s32 	%r259, %r584, %r258;
	setp.lt.s32 	%p68, %r259, %r492;
	mov.u32 	%r260, %ctaid.x;
	shl.b32 	%r261, %r260, 7;
	add.s32 	%r262, %r5, %r261;
	add.s32 	%r264, %r262, 2;
	setp.lt.s32 	%p69, %r264, %r502;
	and.pred  	%p70, %p68, %p69;
	@%p70 bra 	$L__BB1_52;
	shl.b32 	%r265, %r584, 9;
	mov.u32 	%r266, _ZZ12subMtxKernelPKfS0_PfiiiE8shared_B;
	add.s32 	%r267, %r266, %r265;
	shl.b32 	%r268, %r5, 2;
	add.s32 	%r269, %r267, %r268;
	mov.b32 	%r270, 0;
	st.shared.u32 	[%r269+8], %r270;
	bra.uni 	$L__BB1_53;
$L__BB1_52:
	ld.param.u32 	%r503, [_Z12subMtxKernelPKfS0_Pfiii_param_5];
	ld.param.u64 	%rd155, [_Z12subMtxKernelPKfS0_Pfiii_param_1];
	mov.u32 	%r271, %ctaid.x;
	shl.b32 	%r272, %r271, 7;
	cvt.s64.s32 	%rd68, %r272;
	add.s64 	%rd69, %rd59, %rd68;
	shl.b32 	%r273, %r576, 4;
	add.s32 	%r274, %r584, %r273;
	mul.lo.s32 	%r275, %r274, %r503;
	cvt.s64.s32 	%rd70, %r275;
	add.s64 	%rd71, %rd69, %rd70;
	cvta.to.global.u64 	%rd72, %rd155;
	shl.b64 	%rd73, %rd71, 2;
	add.s64 	%rd74, %rd72, %rd73;
	ld.global.f32 	%f268, [%rd74+8];
	shl.b32 	%r276, %r584, 9;
	mov.u32 	%r277, _ZZ12subMtxKernelPKfS0_PfiiiE8shared_B;
	add.s32 	%r278, %r277, %r276;
	shl.b32 	%r279, %r5, 2;
	add.s32 	%r280, %r278, %r279;
	st.shared.f32 	[%r280+8], %f268;
$L__BB1_53:
	setp.lt.u16 	%p71, %rs4, 3;
	@%p71 bra 	$L__BB1_71;
$L__BB1_54:
	setp.gt.u32 	%p72, %r584, 15;
	setp.gt.u32 	%p73, %r585, 127;
	or.pred  	%p74, %p72, %p73;
	@%p74 bra 	$L__BB1_58;
	ld.param.u32 	%r504, [_Z12subMtxKernelPKfS0_Pfiii_param_5];
	ld.param.u32 	%r493, [_Z12subMtxKernelPKfS0_Pfiii_param_4];
	shl.b32 	%r281, %r576, 4;
	add.s32 	%r282, %r584, %r281;
	setp.ge.s32 	%p75, %r282, %r493;
	mov.u32 	%r283, %ctaid.x;
	shl.b32 	%r285, %r283, 7;
	add.s32 	%r286, %r585, %r285;
	setp.ge.s32 	%p76, %r286, %r504;
	or.pred  	%p77, %p75, %p76;
	@%p77 bra 	$L__BB1_57;
	ld.param.u32 	%r505, [_Z12subMtxKernelPKfS0_Pfiii_param_5];
	ld.param.u64 	%rd156, [_Z12subMtxKernelPKfS0_Pfiii_param_1];
	mov.u32 	%r293, %ctaid.x;
	shl.b32 	%r294, %r293, 7;
	add.s32 	%r295, %r585, %r294;
	shl.b32 	%r296, %r576, 4;
	add.s32 	%r297, %r584, %r296;
	mad.lo.s32 	%r298, %r297, %r505, %r295;
	cvta.to.global.u64 	%rd75, %rd156;
	mul.wide.s32 	%rd76, %r298, 4;
	add.s64 	%rd77, %rd75, %rd76;
	ld.global.f32 	%f269, [%rd77];
	shl.b32 	%r299, %r584, 9;
	mov.u32 	%r300, _ZZ12subMtxKernelPKfS0_PfiiiE8shared_B;
	add.s32 	%r301, %r300, %r299;
	shl.b32 	%r302, %r585, 2;
	add.s32 	%r303, %r301, %r302;
	st.shared.f32 	[%r303], %f269;
	bra.uni 	$L__BB1_58;
$L__BB1_57:
	shl.b32 	%r287, %r584, 9;
	mov.u32 	%r288, _ZZ12subMtxKernelPKfS0_PfiiiE8shared_B;
	add.s32 	%r289, %r288, %r287;
	shl.b32 	%r290, %r585, 2;
	add.s32 	%r291, %r289, %r290;
	mov.b32 	%r292, 0;
	st.shared.u32 	[%r291], %r292;
$L__BB1_58:
	setp.gt.u32 	%p79, %r585, 126;
	or.pred  	%p80, %p72, %p79;
	@%p80 bra 	$L__BB1_62;
	ld.param.u32 	%r506, [_Z12subMtxKernelPKfS0_Pfiii_param_5];
	ld.param.u32 	%r494, [_Z12subMtxKernelPKfS0_Pfiii_param_4];
	shl.b32 	%r304, %r576, 4;
	add.s32 	%r305, %r584, %r304;
	setp.lt.s32 	%p81, %r305, %r494;
	mov.u32 	%r306, %ctaid.x;
	shl.b32 	%r308, %r306, 7;
	add.s32 	%r309, %r585, %r308;
	add.s32 	%r310, %r309, 1;
	setp.lt.s32 	%p82, %r310, %r506;
	and.pred  	%p83, %p81, %p82;
	@%p83 bra 	$L__BB1_61;
	shl.b32 	%r311, %r584, 9;
	mov.u32 	%r312, _ZZ12subMtxKernelPKfS0_PfiiiE8shared_B;
	add.s32 	%r313, %r312, %r311;
	shl.b32 	%r314, %r585, 2;
	add.s32 	%r315, %r313, %r314;
	mov.b32 	%r316, 0;
	st.shared.u32 	[%r315+4], %r316;
	bra.uni 	$L__BB1_62;
$L__BB1_61:
	ld.param.u32 	%r507, [_Z12subMtxKernelPKfS0_Pfiii_param_5];
	ld.param.u64 	%rd157, [_Z12subMtxKernelPKfS0_Pfiii_param_1];
	cvt.s64.s32 	%rd78, %r585;
	mov.u32 	%r317, %ctaid.x;
	shl.b32 	%r318, %r317, 7;
	cvt.s64.s32 	%rd79, %r318;
	add.s64 	%rd80, %rd78, %rd79;
	shl.b32 	%r319, %r576, 4;
	add.s32 	%r320, %r584, %r319;
	mul.lo.s32 	%r321, %r320, %r507;
	cvt.s64.s32 	%rd81, %r321;
	add.s64 	%rd82, %rd80, %rd81;
	cvta.to.global.u64 	%rd83, %rd157;
	shl.b64 	%rd84, %rd82, 2;
	add.s64 	%rd85, %rd83, %rd84;
	ld.global.f32 	%f270, [%rd85+4];
	shl.b32 	%r322, %r584, 9;
	mov.u32 	%r323, _ZZ12subMtxKernelPKfS0_PfiiiE8shared_B;
	add.s32 	%r324, %r323, %r322;
	shl.b32 	%r325, %r585, 2;
	add.s32 	%r326, %r324, %r325;
	st.shared.f32 	[%r326+4], %f270;
$L__BB1_62:
	setp.gt.u32 	%p85, %r585, 125;
	or.pred  	%p86, %p72, %p85;
	@%p86 bra 	$L__BB1_66;
	ld.param.u32 	%r508, [_Z12subMtxKernelPKfS0_Pfiii_param_5];
	ld.param.u32 	%r495, [_Z12subMtxKernelPKfS0_Pfiii_param_4];
	shl.b32 	%r327, %r576, 4;
	add.s32 	%r328, %r584, %r327;
	setp.lt.s32 	%p87, %r328, %r495;
	mov.u32 	%r329, %ctaid.x;
	shl.b32 	%r331, %r329, 7;
	add.s32 	%r332, %r585, %r331;
	add.s32 	%r333, %r332, 2;
	setp.lt.s32 	%p88, %r333, %r508;
	and.pred  	%p89, %p87, %p88;
	@%p89 bra 	$L__BB1_65;
	shl.b32 	%r334, %r584, 9;
	mov.u32 	%r335, _ZZ12subMtxKernelPKfS0_PfiiiE8shared_B;
	add.s32 	%r336, %r335, %r334;
	shl.b32 	%r337, %r585, 2;
	add.s32 	%r338, %r336, %r337;
	mov.b32 	%r339, 0;
	st.shared.u32 	[%r338+8], %r339;
	bra.uni 	$L__BB1_66;
$L__BB1_65:
	ld.param.u32 	%r509, [_Z12subMtxKernelPKfS0_Pfiii_param_5];
	ld.param.u64 	%rd158, [_Z12subMtxKernelPKfS0_Pfiii_param_1];
	cvt.s64.s32 	%rd86, %r585;
	mov.u32 	%r340, %ctaid.x;
	shl.b32 	%r341, %r340, 7;
	cvt.s64.s32 	%rd87, %r341;
	add.s64 	%rd88, %rd86, %rd87;
	shl.b32 	%r342, %r576, 4;
	add.s32 	%r343, %r584, %r342;
	mul.lo.s32 	%r344, %r343, %r509;
	cvt.s64.s32 	%rd89, %r344;
	add.s64 	%rd90, %rd88, %rd89;
	cvta.to.global.u64 	%rd91, %rd158;
	shl.b64 	%rd92, %rd90, 2;
	add.s64 	%rd93, %rd91, %rd92;
	ld.global.f32 	%f271, [%rd93+8];
	shl.b32 	%r345, %r584, 9;
	mov.u32 	%r346, _ZZ12subMtxKernelPKfS0_PfiiiE8shared_B;
	add.s32 	%r347, %r346, %r345;
	shl.b32 	%r348, %r585, 2;
	add.s32 	%r349, %r347, %r348;
	st.shared.f32 	[%r349+8], %f271;
$L__BB1_66:
	setp.gt.u32 	%p91, %r585, 124;
	or.pred  	%p92, %p72, %p91;
	@%p92 bra 	$L__BB1_70;
	ld.param.u32 	%r510, [_Z12subMtxKernelPKfS0_Pfiii_param_5];
	ld.param.u32 	%r496, [_Z12subMtxKernelPKfS0_Pfiii_param_4];
	shl.b32 	%r350, %r576, 4;
	add.s32 	%r351, %r584, %r350;
	setp.lt.s32 	%p93, %r351, %r496;
	mov.u32 	%r352, %ctaid.x;
	shl.b32 	%r354, %r352, 7;
	add.s32 	%r355, %r585, %r354;
	add.s32 	%r356, %r355, 3;
	setp.lt.s32 	%p94, %r356, %r510;
	and.pred  	%p95, %p93, %p94;
	@%p95 bra 	$L__BB1_69;
	shl.b32 	%r357, %r584, 9;
	mov.u32 	%r358, _ZZ12subMtxKernelPKfS0_PfiiiE8shared_B;
	add.s32 	%r359, %r358, %r357;
	shl.b32 	%r360, %r585, 2;
	add.s32 	%r361, %r359, %r360;
	mov.b32 	%r362, 0;
	st.shared.u32 	[%r361+12], %r362;
	bra.uni 	$L__BB1_70;
$L__BB1_69:
	ld.param.u32 	%r511, [_Z12subMtxKernelPKfS0_Pfiii_param_5];
	ld.param.u64 	%rd159, [_Z12subMtxKernelPKfS0_Pfiii_param_1];
	cvt.s64.s32 	%rd94, %r585;
	mov.u32 	%r363, %ctaid.x;
	shl.b32 	%r364, %r363, 7;
	cvt.s64.s32 	%rd95, %r364;
	add.s64 	%rd96, %rd94, %rd95;
	shl.b32 	%r365, %r576, 4;
	add.s32 	%r366, %r584, %r365;
	mul.lo.s32 	%r367, %r366, %r511;
	cvt.s64.s32 	%rd97, %r367;
	add.s64 	%rd98, %rd96, %rd97;
	cvta.to.global.u64 	%rd99, %rd159;
	shl.b64 	%rd100, %rd98, 2;
	add.s64 	%rd101, %rd99, %rd100;
	ld.global.f32 	%f272, [%rd101+12];
	shl.b32 	%r368, %r584, 9;
	mov.u32 	%r369, _ZZ12subMtxKernelPKfS0_PfiiiE8shared_B;
	add.s32 	%r370, %r369, %r368;
	shl.b32 	%r371, %r585, 2;
	add.s32 	%r372, %r370, %r371;
	st.shared.f32 	[%r372+12], %f272;
$L__BB1_70:
	add.s32 	%r585, %r585, 4;
	setp.ne.s32 	%p96, %r585, %r14;
	@%p96 bra 	$L__BB1_54;
$L__BB1_71:
	add.s32 	%r584, %r584, 1;
	setp.ne.s32 	%p97, %r584, %r13;
	@%p97 bra 	$L__BB1_38;
	bar.sync 	0;
	mov.b32 	%r587, 0;
$L__BB1_73:
	shl.b32 	%r374, %r587, 2;
	mov.u32 	%r375, _ZZ12subMtxKernelPKfS0_PfiiiE8shared_A;
	add.s32 	%r376, %r375, %r374;
	shl.b32 	%r377, %r587, 9;
	mov.u32 	%r378, _ZZ12subMtxKernelPKfS0_PfiiiE8shared_B;
	add.s32 	%r379, %r378, %r377;
	mov.u32 	%r380, %tid.x;
	shl.b32 	%r381, %r380, 5;
	add.s32 	%r382, %r379, %r381;
	mov.u32 	%r383, %tid.y;
	shl.b32 	%r384, %r383, 9;
	add.s32 	%r385, %r376, %r384;
	ld.shared.f32 	%f273, [%r385];
	ld.shared.f32 	%f274, [%r382];
	fma.rn.f32 	%f352, %f273, %f274, %f352;
	ld.shared.f32 	%f275, [%r382+4];
	fma.rn.f32 	%f351, %f273, %f275, %f351;
	ld.shared.f32 	%f276, [%r382+8];
	fma.rn.f32 	%f350, %f273, %f276, %f350;
	ld.shared.f32 	%f277, [%r382+12];
	fma.rn.f32 	%f349, %f273, %f277, %f349;
	ld.shared.f32 	%f278, [%r382+16];
	fma.rn.f32 	%f348, %f273, %f278, %f348;
	ld.shared.f32 	%f279, [%r382+20];
	fma.rn.f32 	%f347, %f273, %f279, %f347;
	ld.shared.f32 	%f280, [%r382+24];
	fma.rn.f32 	%f346, %f273, %f280, %f346;
	ld.shared.f32 	%f281, [%r382+28];
	fma.rn.f32 	%f345, %f273, %f281, %f345;
	ld.shared.f32 	%f282, [%r385+64];
	fma.rn.f32 	%f344, %f282, %f274, %f344;
	fma.rn.f32 	%f343, %f282, %f275, %f343;
	fma.rn.f32 	%f342, %f282, %f276, %f342;
	fma.rn.f32 	%f341, %f282, %f277, %f341;
	fma.rn.f32 	%f340, %f282, %f278, %f340;
	fma.rn.f32 	%f339, %f282, %f279, %f339;
	fma.rn.f32 	%f338, %f282, %f280, %f338;
	fma.rn.f32 	%f337, %f282, %f281, %f337;
	ld.shared.f32 	%f283, [%r385+128];
	fma.rn.f32 	%f336, %f283, %f274, %f336;
	fma.rn.f32 	%f335, %f283, %f275, %f335;
	fma.rn.f32 	%f334, %f283, %f276, %f334;
	fma.rn.f32 	%f333, %f283, %f277, %f333;
	fma.rn.f32 	%f332, %f283, %f278, %f332;
	fma.rn.f32 	%f331, %f283, %f279, %f331;
	fma.rn.f32 	%f330, %f283, %f280, %f330;
	fma.rn.f32 	%f329, %f283, %f281, %f329;
	ld.shared.f32 	%f284, [%r385+192];
	fma.rn.f32 	%f328, %f284, %f274, %f328;
	fma.rn.f32 	%f327, %f284, %f275, %f327;
	fma.rn.f32 	%f326, %f284, %f276, %f326;
	fma.rn.f32 	%f325, %f284, %f277, %f325;
	fma.rn.f32 	%f324, %f284, %f278, %f324;
	fma.rn.f32 	%f323, %f284, %f279, %f323;
	fma.rn.f32 	%f322, %f284, %f280, %f322;
	fma.rn.f32 	%f321, %f284, %f281, %f321;
	ld.shared.f32 	%f285, [%r385+256];
	fma.rn.f32 	%f320, %f285, %f274, %f320;
	fma.rn.f32 	%f319, %f285, %f275, %f319;
	fma.rn.f32 	%f318, %f285, %f276, %f318;
	fma.rn.f32 	%f317, %f285, %f277, %f317;
	fma.rn.f32 	%f316, %f285, %f278, %f316;
	fma.rn.f32 	%f315, %f285, %f279, %f315;
	fma.rn.f32 	%f314, %f285, %f280, %f314;
	fma.rn.f32 	%f313, %f285, %f281, %f313;
	ld.shared.f32 	%f286, [%r385+320];
	fma.rn.f32 	%f312, %f286, %f274, %f312;
	fma.rn.f32 	%f311, %f286, %f275, %f311;
	fma.rn.f32 	%f310, %f286, %f276, %f310;
	fma.rn.f32 	%f309, %f286, %f277, %f309;
	fma.rn.f32 	%f308, %f286, %f278, %f308;
	fma.rn.f32 	%f307, %f286, %f279, %f307;
	fma.rn.f32 	%f306, %f286, %f280, %f306;
	fma.rn.f32 	%f305, %f286, %f281, %f305;
	ld.shared.f32 	%f287, [%r385+384];
	fma.rn.f32 	%f304, %f287, %f274, %f304;
	fma.rn.f32 	%f303, %f287, %f275, %f303;
	fma.rn.f32 	%f302, %f287, %f276, %f302;
	fma.rn.f32 	%f301, %f287, %f277, %f301;
	fma.rn.f32 	%f300, %f287, %f278, %f300;
	fma.rn.f32 	%f299, %f287, %f279, %f299;
	fma.rn.f32 	%f298, %f287, %f280, %f298;
	fma.rn.f32 	%f297, %f287, %f281, %f297;
	ld.shared.f32 	%f288, [%r385+448];
	fma.rn.f32 	%f296, %f288, %f274, %f296;
	fma.rn.f32 	%f295, %f288, %f275, %f295;
	fma.rn.f32 	%f294, %f288, %f276, %f294;
	fma.rn.f32 	%f293, %f288, %f277, %f293;
	fma.rn.f32 	%f292, %f288, %f278, %f292;
	fma.rn.f32 	%f291, %f288, %f279, %f291;
	fma.rn.f32 	%f290, %f288, %f280, %f290;
	fma.rn.f32 	%f289, %f288, %f281, %f289;
	add.s32 	%r587, %r587, 1;
	setp.ne.s32 	%p98, %r587, 16;
	@%p98 bra 	$L__BB1_73;
	ld.param.u32 	%r497, [_Z12subMtxKernelPKfS0_Pfiii_param_4];
	bar.sync 	0;
	add.s32 	%r576, %r576, 1;
	add.s32 	%r386, %r497, 15;
	shr.u32 	%r387, %r386, 4;
	setp.eq.s32 	%p99, %r576, %r387;
	@%p99 bra 	$L__BB1_75;
	bra.uni 	$L__BB1_2;
$L__BB1_75:
	ld.param.u32 	%r512, [_Z12subMtxKernelPKfS0_Pfiii_param_5];
	ld.param.u32 	%r412, [_Z12subMtxKernelPKfS0_Pfiii_param_3];
	mov.u32 	%r388, %tid.y;
	shl.b32 	%r389, %r388, 3;
	mov.u32 	%r390, %ctaid.y;
	shl.b32 	%r391, %r390, 7;
	add.s32 	%r16, %r391, %r389;
	mov.u32 	%r392, %tid.x;
	shl.b32 	%r393, %r392, 3;
	mov.u32 	%r394, %ctaid.x;
	shl.b32 	%r395, %r394, 7;
	add.s32 	%r396, %r395, %r393;
	setp.lt.s32 	%p100, %r16, %r412;
	mul.lo.s32 	%r18, %r16, %r512;
	setp.lt.s32 	%p101, %r396, %r512;
	and.pred  	%p102, %p100, %p101;
	@%p102 bra 	$L__BB1_76;
	bra.uni 	$L__BB1_77;
$L__BB1_76:
	ld.param.u64 	%rd160, [_Z12subMtxKernelPKfS0_Pfiii_param_2];
	add.s32 	%r397, %r396, %r18;
	cvta.to.global.u64 	%rd102, %rd160;
	mul.wide.s32 	%rd103, %r397, 4;
	add.s64 	%rd104, %rd102, %rd103;
	st.global.f32 	[%rd104], %f352;
$L__BB1_77:
	ld.param.u32 	%r513, [_Z12subMtxKernelPKfS0_Pfiii_param_5];
	ld.param.u32 	%r413, [_Z12subMtxKernelPKfS0_Pfiii_param_3];
	ld.param.u64 	%rd161, [_Z12subMtxKernelPKfS0_Pfiii_param_2];
	setp.ge.s32 	%p103, %r16, %r413;
	add.s32 	%r56, %r396, 1;
	setp.ge.s32 	%p104, %r56, %r513;
	cvt.s64.s32 	%rd105, %r18;
	cvt.s64.s32 	%rd1, %r396;
	add.s64 	%rd106, %rd1, %rd105;
	cvta.to.global.u64 	%rd107, %rd161;
	shl.b64 	%rd108, %rd106, 2;
	add.s64 	%rd2, %rd107, %rd108;
	or.pred  	%p105, %p103, %p104;
	@%p105 bra 	$L__BB1_79;
	st.global.f32 	[%rd2+4], %f351;
$L__BB1_79:
	ld.param.u32 	%r514, [_Z12subMtxKernelPKfS0_Pfiii_param_5];
	ld.param.u32 	%r414, [_Z12subMtxKernelPKfS0_Pfiii_param_3];
	setp.ge.s32 	%p106, %r16, %r414;
	add.s32 	%r57, %r396, 2;
	setp.ge.s32 	%p107, %r57, %r514;
	or.pred  	%p108, %p106, %p107;
	@%p108 bra 	$L__BB1_81;
	st.global.f32 	[%rd2+8], %f350;
$L__BB1_81:
	ld.param.u32 	%r515, [_Z12subMtxKernelPKfS0_Pfiii_param_5];
	ld.param.u32 	%r415, [_Z12subMtxKernelPKfS0_Pfiii_param_3];
	setp.ge.s32 	%p109, %r16, %r415;
	add.s32 	%r58, %r396, 3;
	setp.ge.s32 	%p110, %r58, %r515;
	or.pred  	%p111, %p109, %p110;
	@%p111 bra 	$L__BB1_83;
	st.global.f32 	[%rd2+12], %f349;
$L__BB1_83:
	ld.param.u32 	%r516, [_Z12subMtxKernelPKfS0_Pfiii_param_5];
	ld.param.u32 	%r416, [_Z12subMtxKernelPKfS0_Pfiii_param_3];
	setp.ge.s32 	%p112, %r16, %r416;
	add.s32 	%r59, %r396, 4;
	setp.ge.s32 	%p113, %r59, %r516;
	or.pred  	%p114, %p112, %p113;
	@%p114 bra 	$L__BB1_85;
	st.global.f32 	[%rd2+16], %f348;
$L__BB1_85:
	ld.param.u32 	%r517, [_Z12subMtxKernelPKfS0_Pfiii_param_5];
	ld.param.u32 	%r417, [_Z12subMtxKernelPKfS0_Pfiii_param_3];
	setp.ge.s32 	%p115, %r16, %r417;
	add.s32 	%r60, %r396, 5;
	setp.ge.s32 	%p116, %r60, %r517;
	or.pred  	%p117, %p115, %p116;
	@%p117 bra 	$L__BB1_87;
	st.global.f32 	[%rd2+20], %f347;
$L__BB1_87:
	ld.param.u32 	%r518, [_Z12subMtxKernelPKfS0_Pfiii_param_5];
	ld.param.u32 	%r418, [_Z12subMtxKernelPKfS0_Pfiii_param_3];
	setp.ge.s32 	%p118, %r16, %r418;
	add.s32 	%r61, %r396, 6;
	setp.ge.s32 	%p119, %r61, %r518;
	or.pred  	%p120, %p118, %p119;
	@%p120 bra 	$L__BB1_89;
	st.global.f32 	[%rd2+24], %f346;
$L__BB1_89:
	ld.param.u32 	%r519, [_Z12subMtxKernelPKfS0_Pfiii_param_5];
	ld.param.u32 	%r419, [_Z12subMtxKernelPKfS0_Pfiii_param_3];
	setp.ge.s32 	%p121, %r16, %r419;
	add.s32 	%r62, %r396, 7;
	setp.ge.s32 	%p122, %r62, %r519;
	or.pred  	%p123, %p121, %p122;
	@%p123 bra 	$L__BB1_91;
	st.global.f32 	[%rd2+28], %f345;
$L__BB1_91:
	ld.param.u32 	%r520, [_Z12subMtxKernelPKfS0_Pfiii_param_5];
	ld.param.u32 	%r420, [_Z12subMtxKernelPKfS0_Pfiii_param_3];
	setp.ge.s32 	%p124, %r396, %r520;
	add.s32 	%r63, %r16, 1;
	setp.ge.s32 	%p125, %r63, %r420;
	add.s32 	%r64, %r18, %r520;
	or.pred  	%p126, %p125, %p124;
	@%p126 bra 	$L__BB1_93;
	ld.param.u64 	%rd162, [_Z12subMtxKernelPKfS0_Pfiii_param_2];
	add.s32 	%r398, %r396, %r64;
	cvta.to.global.u64 	%rd109, %rd162;
	mul.wide.s32 	%rd110, %r398, 4;
	add.s64 	%rd111, %rd109, %rd110;
	st.global.f32 	[%rd111], %f344;
$L__BB1_93:
	ld.param.u32 	%r521, [_Z12subMtxKernelPKfS0_Pfiii_param_5];
	ld.param.u32 	%r421, [_Z12subMtxKernelPKfS0_Pfiii_param_3];
	ld.param.u64 	%rd163, [_Z12subMtxKernelPKfS0_Pfiii_param_2];
	setp.ge.s32 	%p127, %r63, %r421;
	setp.ge.s32 	%p128, %r56, %r521;
	cvt.s64.s32 	%rd112, %r64;
	add.s64 	%rd113, %rd1, %rd112;
	cvta.to.global.u64 	%rd114, %rd163;
	shl.b64 	%rd115, %rd113, 2;
	add.s64 	%rd3, %rd114, %rd115;
	or.pred  	%p129, %p127, %p128;
	@%p129 bra 	$L__BB1_95;
	st.global.f32 	[%rd3+4], %f343;
$L__BB1_95:
	ld.param.u32 	%r522, [_Z12subMtxKernelPKfS0_Pfiii_param_5];
	ld.param.u32 	%r422, [_Z12subMtxKernelPKfS0_Pfiii_param_3];
	setp.ge.s32 	%p130, %r63, %r422;
	setp.ge.s32 	%p131, %r57, %r522;
	or.pred  	%p132, %p130, %p131;
	@%p132 bra 	$L__BB1_97;
	st.global.f32 	[%rd3+8], %f342;
$L__BB1_97:
	ld.param.u32 	%r523, [_Z12subMtxKernelPKfS0_Pfiii_param_5];
	ld.param.u32 	%r423, [_Z12subMtxKernelPKfS0_Pfiii_param_3];
	setp.ge.s32 	%p133, %r63, %r423;
	setp.ge.s32 	%p134, %r58, %r523;
	or.pred  	%p135, %p133, %p134;
	@%p135 bra 	$L__BB1_99;
	st.global.f32 	[%rd3+12], %f341;
$L__BB1_99:
	ld.param.u32 	%r524, [_Z12subMtxKernelPKfS0_Pfiii_param_5];
	ld.param.u32 	%r424, [_Z12subMtxKernelPKfS0_Pfiii_param_3];
	setp.ge.s32 	%p136, %r63, %r424;
	setp.ge.s32 	%p137, %r59, %r524;
	or.pred  	%p138, %p136, %p137;
	@%p138 bra 	$L__BB1_101;
	st.global.f32 	[%rd3+16], %f340;
$L__BB1_101:
	ld.param.u32 	%r525, [_Z12subMtxKernelPKfS0_Pfiii_param_5];
	ld.param.u32 	%r425, [_Z12subMtxKernelPKfS0_Pfiii_param_3];
	setp.ge.s32 	%p139, %r63, %r425;
	setp.ge.s32 	%p140, %r60, %r525;
	or.pred  	%p141, %p139, %p140;
	@%p141 bra 	$L__BB1_103;
	st.global.f32 	[%rd3+20], %f339;
$L__BB1_103:
	ld.param.u32 	%r526, [_Z12subMtxKernelPKfS0_Pfiii_param_5];
	ld.param.u32 	%r426, [_Z12subMtxKernelPKfS0_Pfiii_param_3];
	setp.ge.s32 	%p142, %r63, %r426;
	setp.ge.s32 	%p143, %r61, %r526;
	or.pred  	%p144, %p142, %p143;
	@%p144 bra 	$L__BB1_105;
	st.global.f32 	[%rd3+24], %f338;
$L__BB1_105:
	ld.param.u32 	%r527, [_Z12subMtxKernelPKfS0_Pfiii_param_5];
	ld.param.u32 	%r427, [_Z12subMtxKernelPKfS0_Pfiii_param_3];
	setp.ge.s32 	%p145, %r63, %r427;
	setp.ge.s32 	%p146, %r62, %r527;
	or.pred  	%p147, %p145, %p146;
	@%p147 bra 	$L__BB1_107;
	st.global.f32 	[%rd3+28], %f337;
$L__BB1_107:
	ld.param.u32 	%r528, [_Z12subMtxKernelPKfS0_Pfiii_param_5];
	ld.param.u32 	%r428, [_Z12subMtxKernelPKfS0_Pfiii_param_3];
	ld.param.u64 	%rd164, [_Z12subMtxKernelPKfS0_Pfiii_param_2];
	cvta.to.global.u64 	%rd4, %rd164;
	setp.ge.s32 	%p148, %r396, %r528;
	add.s32 	%r65, %r16, 2;
	setp.ge.s32 	%p149, %r65, %r428;
	add.s32 	%r66, %r64, %r528;
	or.pred  	%p150, %p149, %p148;
	@%p150 bra 	$L__BB1_109;
	add.s32 	%r399, %r396, %r66;
	mul.wide.s32 	%rd116, %r399, 4;
	add.s64 	%rd117, %rd4, %rd116;
	st.global.f32 	[%rd117], %f336;
$L__BB1_109:
	ld.param.u32 	%r529, [_Z12subMtxKernelPKfS0_Pfiii_param_5];
	ld.param.u32 	%r429, [_Z12subMtxKernelPKfS0_Pfiii_param_3];
	setp.ge.s32 	%p151, %r65, %r429;
	setp.ge.s32 	%p152, %r56, %r529;
	cvt.s64.s32 	%rd118, %r66;
	add.s64 	%rd119, %rd1, %rd118;
	shl.b64 	%rd120, %rd119, 2;
	add.s64 	%rd5, %rd4, %rd120;
	or.pred  	%p153, %p151, %p152;
	@%p153 bra 	$L__BB1_111;
	st.global.f32 	[%rd5+4], %f335;
$L__BB1_111:
	ld.param.u32 	%r530, [_Z12subMtxKernelPKfS0_Pfiii_param_5];
	ld.param.u32 	%r430, [_Z12subMtxKernelPKfS0_Pfiii_param_3];
	setp.ge.s32 	%p154, %r65, %r430;
	setp.ge.s32 	%p155, %r57, %r530;
	or.pred  	%p156, %p154, %p155;
	@%p156 bra 	$L__BB1_113;
	st.global.f32 	[%rd5+8], %f334;
$L__BB1_113:
	ld.param.u32 	%r531, [_Z12subMtxKernelPKfS0_Pfiii_param_5];
	ld.param.u32 	%r431, [_Z12subMtxKernelPKfS0_Pfiii_param_3];
	setp.ge.s32 	%p157, %r65, %r431;
	setp.ge.s32 	%p158, %r58, %r531;
	or.pred  	%p159, %p157, %p158;
	@%p159 bra 	$L__BB1_115;
	st.global.f32 	[%rd5+12], %f333;
$L__BB1_115:
	ld.param.u32 	%r532, [_Z12subMtxKernelPKfS0_Pfiii_param_5];
	ld.param.u32 	%r432, [_Z12subMtxKernelPKfS0_Pfiii_param_3];
	setp.ge.s32 	%p160, %r65, %r432;
	setp.ge.s32 	%p161, %r59, %r532;
	or.pred  	%p162, %p160, %p161;
	@%p162 bra 	$L__BB1_117;
	st.global.f32 	[%rd5+16], %f332;
$L__BB1_117:
	ld.param.u32 	%r533, [_Z12subMtxKernelPKfS0_Pfiii_param_5];
	ld.param.u32 	%r433, [_Z12subMtxKernelPKfS0_Pfiii_param_3];
	setp.ge.s32 	%p163, %r65, %r433;
	setp.ge.s32 	%p164, %r60, %r533;
	or.pred  	%p165, %p163, %p164;
	@%p165 bra 	$L__BB1_119;
	st.global.f32 	[%rd5+20], %f331;
$L__BB1_119:
	ld.param.u32 	%r534, [_Z12subMtxKernelPKfS0_Pfiii_param_5];
	ld.param.u32 	%r434, [_Z12subMtxKernelPKfS0_Pfiii_param_3];
	setp.ge.s32 	%p166, %r65, %r434;
	setp.ge.s32 	%p167, %r61, %r534;
	or.pred  	%p168, %p166, %p167;
	@%p168 bra 	$L__BB1_121;
	st.global.f32 	[%rd5+24], %f330;
$L__BB1_121:
	ld.param.u32 	%r535, [_Z12subMtxKernelPKfS0_Pfiii_param_5];
	ld.param.u32 	%r435, [_Z12subMtxKernelPKfS0_Pfiii_param_3];
	setp.ge.s32 	%p169, %r65, %r435;
	setp.ge.s32 	%p170, %r62, %r535;
	or.pred  	%p171, %p169, %p170;
	@%p171 bra 	$L__BB1_123;
	st.global.f32 	[%rd5+28], %f329;
$L__BB1_123:
	ld.param.u32 	%r536, [_Z12subMtxKernelPKfS0_Pfiii_param_5];
	ld.param.u32 	%r436, [_Z12subMtxKernelPKfS0_Pfiii_param_3];
	setp.ge.s32 	%p172, %r396, %r536;
	add.s32 	%r67, %r16, 3;
	setp.ge.s32 	%p173, %r67, %r436;
	add.s32 	%r68, %r66, %r536;
	or.pred  	%p174, %p173, %p172;
	@%p174 bra 	$L__BB1_125;
	add.s32 	%r400, %r396, %r68;
	mul.wide.s32 	%rd121, %r400, 4;
	add.s64 	%rd122, %rd4, %rd121;
	st.global.f32 	[%rd122], %f328;
$L__BB1_125:
	ld.param.u32 	%r537, [_Z12subMtxKernelPKfS0_Pfiii_param_5];
	ld.param.u32 	%r437, [_Z12subMtxKernelPKfS0_Pfiii_param_3];
	setp.ge.s32 	%p175, %r67, %r437;
	setp.ge.s32 	%p176, %r56, %r537;
	cvt.s64.s32 	%rd123, %r68;
	add.s64 	%rd124, %rd1, %rd123;
	shl.b64 	%rd125, %rd124, 2;
	add.s64 	%rd6, %rd4, %rd125;
	or.pred  	%p177, %p175, %p176;
	@%p177 bra 	$L__BB1_127;
	st.global.f32 	[%rd6+4], %f327;
$L__BB1_127:
	ld.param.u32 	%r538, [_Z12subMtxKernelPKfS0_Pfiii_param_5];
	ld.param.u32 	%r438, [_Z12subMtxKernelPKfS0_Pfiii_param_3];
	setp.ge.s32 	%p178, %r67, %r438;
	setp.ge.s32 	%p179, %r57, %r538;
	or.pred  	%p180, %p178, %p179;
	@%p180 bra 	$L__BB1_129;
	st.global.f32 	[%rd6+8], %f326;
$L__BB1_129:
	ld.param.u32 	%r539, [_Z12subMtxKernelPKfS0_Pfiii_param_5];
	ld.param.u32 	%r439, [_Z12subMtxKernelPKfS0_Pfiii_param_3];
	setp.ge.s32 	%p181, %r67, %r439;
	setp.ge.s32 	%p182, %r58, %r539;
	or.pred  	%p183, %p181, %p182;
	@%p183 bra 	$L__BB1_131;
	st.global.f32 	[%rd6+12], %f325;
$L__BB1_131:
	ld.param.u32 	%r540, [_Z12subMtxKernelPKfS0_Pfiii_param_5];
	ld.param.u32 	%r440, [_Z12subMtxKernelPKfS0_Pfiii_param_3];
	setp.ge.s32 	%p184, %r67, %r440;
	setp.ge.s32 	%p185, %r59, %r540;
	or.pred  	%p186, %p184, %p185;
	@%p186 bra 	$L__BB1_133;
	st.global.f32 	[%rd6+16], %f324;
$L__BB1_133:
	ld.param.u32 	%r541, [_Z12subMtxKernelPKfS0_Pfiii_param_5];
	ld.param.u32 	%r441, [_Z12subMtxKernelPKfS0_Pfiii_param_3];
	setp.ge.s32 	%p187, %r67, %r441;
	setp.ge.s32 	%p188, %r60, %r541;
	or.pred  	%p189, %p187, %p188;
	@%p189 bra 	$L__BB1_135;
	st.global.f32 	[%rd6+20], %f323;
$L__BB1_135:
	ld.param.u32 	%r542, [_Z12subMtxKernelPKfS0_Pfiii_param_5];
	ld.param.u32 	%r442, [_Z12subMtxKernelPKfS0_Pfiii_param_3];
	setp.ge.s32 	%p190, %r67, %r442;
	setp.ge.s32 	%p191, %r61, %r542;
	or.pred  	%p192, %p190, %p191;
	@%p192 bra 	$L__BB1_137;
	st.global.f32 	[%rd6+24], %f322;
$L__BB1_137:
	ld.param.u32 	%r543, [_Z12subMtxKernelPKfS0_Pfiii_param_5];
	ld.param.u32 	%r443, [_Z12subMtxKernelPKfS0_Pfiii_param_3];
	setp.ge.s32 	%p193, %r67, %r443;
	setp.ge.s32 	%p194, %r62, %r543;
	or.pred  	%p195, %p193, %p194;
	@%p195 bra 	$L__BB1_139;
	st.global.f32 	[%rd6+28], %f321;
$L__BB1_139:
	ld.param.u32 	%r544, [_Z12subMtxKernelPKfS0_Pfiii_param_5];
	ld.param.u32 	%r444, [_Z12subMtxKernelPKfS0_Pfiii_param_3];
	setp.ge.s32 	%p196, %r396, %r544;
	add.s32 	%r69, %r16, 4;
	setp.ge.s32 	%p197, %r69, %r444;
	add.s32 	%r70, %r68, %r544;
	or.pred  	%p198, %p197, %p196;
	@%p198 bra 	$L__BB1_141;
	add.s32 	%r401, %r396, %r70;
	mul.wide.s32 	%rd126, %r401, 4;
	add.s64 	%rd127, %rd4, %rd126;
	st.global.f32 	[%rd127], %f320;
$L__BB1_141:
	ld.param.u32 	%r545, [_Z12subMtxKernelPKfS0_Pfiii_param_5];
	ld.param.u32 	%r445, [_Z12subMtxKernelPKfS0_Pfiii_param_3];
	setp.ge.s32 	%p199, %r69, %r445;
	setp.ge.s32 	%p200, %r56, %r545;
	cvt.s64.s32 	%rd128, %r70;
	add.s64 	%rd129, %rd1, %rd128;
	shl.b64 	%rd130, %rd129, 2;
	add.s64 	%rd7, %rd4, %rd130;
	or.pred  	%p201, %p199, %p200;
	@%p201 bra 	$L__BB1_143;
	st.global.f32 	[%rd7+4], %f319;
$L__BB1_143:
	ld.param.u32 	%r546, [_Z12subMtxKernelPKfS0_Pfiii_param_5];
	ld.param.u32 	%r446, [_Z12subMtxKernelPKfS0_Pfiii_param_3];
	setp.ge.s32 	%p202, %r69, %r446;
	setp.ge.s32 	%p203, %r57, %r546;
	or.pred  	%p204, %p202, %p203;
	@%p204 bra 	$L__BB1_145;
	st.global.f32 	[%rd7+8], %f318;
$L__BB1_145:
	ld.param.u32 	%r547, [_Z12subMtxKernelPKfS0_Pfiii_param_5];
	ld.param.u32 	%r447, [_Z12subMtxKernelPKfS0_Pfiii_param_3];
	setp.ge.s32 	%p205, %r69, %r447;
	setp.ge.s32 	%p206, %r58, %r547;
	or.pred  	%p207, %p205, %p206;
	@%p207 bra 	$L__BB1_147;
	st.global.f32 	[%rd7+12], %f317;
$L__BB1_147:
	ld.param.u32 	%r548, [_Z12subMtxKernelPKfS0_Pfiii_param_5];
	ld.param.u32 	%r448, [_Z12subMtxKernelPKfS0_Pfiii_param_3];
	setp.ge.s32 	%p208, %r69, %r448;
	setp.ge.s32 	%p209, %r59, %r548;
	or.pred  	%p210, %p208, %p209;
	@%p210 bra 	$L__BB1_149;
	st.global.f32 	[%rd7+16], %f316;
$L__BB1_149:
	ld.param.u32 	%r549, [_Z12subMtxKernelPKfS0_Pfiii_param_5];
	ld.param.u32 	%r449, [_Z12subMtxKernelPKfS0_Pfiii_param_3];
	setp.ge.s32 	%p211, %r69, %r449;
	setp.ge.s32 	%p212, %r60, %r549;
	or.pred  	%p213, %p211, %p212;
	@%p213 bra 	$L__BB1_151;
	st.global.f32 	[%rd7+20], %f315;
$L__BB1_151:
	ld.param.u32 	%r550, [_Z12subMtxKernelPKfS0_Pfiii_param_5];
	ld.param.u32 	%r450, [_Z12subMtxKernelPKfS0_Pfiii_param_3];
	setp.ge.s32 	%p214, %r69, %r450;
	setp.ge.s32 	%p215, %r61, %r550;
	or.pred  	%p216, %p214, %p215;
	@%p216 bra 	$L__BB1_153;
	st.global.f32 	[%rd7+24], %f314;
$L__BB1_153:
	ld.param.u32 	%r551, [_Z12subMtxKernelPKfS0_Pfiii_param_5];
	ld.param.u32 	%r451, [_Z12subMtxKernelPKfS0_Pfiii_param_3];
	setp.ge.s32 	%p217, %r69, %r451;
	setp.ge.s32 	%p218, %r62, %r551;
	or.pred  	%p219, %p217, %p218;
	@%p219 bra 	$L__BB1_155;
	st.global.f32 	[%rd7+28], %f313;
$L__BB1_155:
	ld.param.u32 	%r552, [_Z12subMtxKernelPKfS0_Pfiii_param_5];
	ld.param.u32 	%r452, [_Z12subMtxKernelPKfS0_Pfiii_param_3];
	setp.ge.s32 	%p220, %r396, %r552;
	add.s32 	%r71, %r16, 5;
	setp.ge.s32 	%p221, %r71, %r452;
	add.s32 	%r72, %r70, %r552;
	or.pred  	%p222, %p221, %p220;
	@%p222 bra 	$L__BB1_157;
	add.s32 	%r402, %r396, %r72;
	mul.wide.s32 	%rd131, %r402, 4;
	add.s64 	%rd132, %rd4, %rd131;
	st.global.f32 	[%rd132], %f312;
$L__BB1_157:
	ld.param.u32 	%r553, [_Z12subMtxKernelPKfS0_Pfiii_param_5];
	ld.param.u32 	%r453, [_Z12subMtxKernelPKfS0_Pfiii_param_3];
	setp.ge.s32 	%p223, %r71, %r453;
	setp.ge.s32 	%p224, %r56, %r553;
	cvt.s64.s32 	%rd133, %r72;
	add.s64 	%rd134, %rd1, %rd133;
	shl.b64 	%rd135, %rd134, 2;
	add.s64 	%rd8, %rd4, %rd135;
	or.pred  	%p225, %p223, %p224;
	@%p225 bra 	$L__BB1_159;
	st.global.f32 	[%rd8+4], %f311;
$L__BB1_159:
	ld.param.u32 	%r554, [_Z12subMtxKernelPKfS0_Pfiii_param_5];
	ld.param.u32 	%r454, [_Z12subMtxKernelPKfS0_Pfiii_param_3];
	setp.ge.s32 	%p226, %r71, %r454;
	setp.ge.s32 	%p227, %r57, %r554;
	or.pred  	%p228, %p226, %p227;
	@%p228 bra 	$L__BB1_161;
	st.global.f32 	[%rd8+8], %f310;
$L__BB1_161:
	ld.param.u32 	%r555, [_Z12subMtxKernelPKfS0_Pfiii_param_5];
	ld.param.u32 	%r455, [_Z12subMtxKernelPKfS0_Pfiii_param_3];
	setp.ge.s32 	%p229, %r71, %r455;
	setp.ge.s32 	%p230, %r58, %r555;
	or.pred  	%p231, %p229, %p230;
	@%p231 bra 	$L__BB1_163;
	st.global.f32 	[%rd8+12], %f309;
$L__BB1_163:
	ld.param.u32 	%r556, [_Z12subMtxKernelPKfS0_Pfiii_param_5];
	ld.param.u32 	%r456, [_Z12subMtxKernelPKfS0_Pfiii_param_3];
	setp.ge.s32 	%p232, %r71, %r456;
	setp.ge.s32 	%p233, %r59, %r556;
	or.pred  	%p234, %p232, %p233;
	@%p234 bra 	$L__BB1_165;
	st.global.f32 	[%rd8+16], %f308;
$L__BB1_165:
	ld.param.u32 	%r557, [_Z12subMtxKernelPKfS0_Pfiii_param_5];
	ld.param.u32 	%r457, [_Z12subMtxKernelPKfS0_Pfiii_param_3];
	setp.ge.s32 	%p235, %r71, %r457;
	setp.ge.s32 	%p236, %r60, %r557;
	or.pred  	%p237, %p235, %p236;
	@%p237 bra 	$L__BB1_167;
	st.global.f32 	[%rd8+20], %f307;
$L__BB1_167:
	ld.param.u32 	%r558, [_Z12subMtxKernelPKfS0_Pfiii_param_5];
	ld.param.u32 	%r458, [_Z12subMtxKernelPKfS0_Pfiii_param_3];
	setp.ge.s32 	%p238, %r71, %r458;
	setp.ge.s32 	%p239, %r61, %r558;
	or.pred  	%p240, %p238, %p239;
	@%p240 bra 	$L__BB1_169;
	st.global.f32 	[%rd8+24], %f306;
$L__BB1_169:
	ld.param.u32 	%r559, [_Z12subMtxKernelPKfS0_Pfiii_param_5];
	ld.param.u32 	%r459, [_Z12subMtxKernelPKfS0_Pfiii_param_3];
	setp.ge.s32 	%p241, %r71, %r459;
	setp.ge.s32 	%p242, %r62, %r559;
	or.pred  	%p243, %p241, %p242;
	@%p243 bra 	$L__BB1_171;
	st.global.f32 	[%rd8+28], %f305;
$L__BB1_171:
	ld.param.u32 	%r560, [_Z12subMtxKernelPKfS0_Pfiii_param_5];
	ld.param.u32 	%r460, [_Z12subMtxKernelPKfS0_Pfiii_param_3];
	setp.ge.s32 	%p244, %r396, %r560;
	add.s32 	%r73, %r16, 6;
	setp.ge.s32 	%p245, %r73, %r460;
	add.s32 	%r74, %r72, %r560;
	or.pred  	%p246, %p245, %p244;
	@%p246 bra 	$L__BB1_173;
	add.s32 	%r403, %r396, %r74;
	mul.wide.s32 	%rd136, %r403, 4;
	add.s64 	%rd137, %rd4, %rd136;
	st.global.f32 	[%rd137], %f304;
$L__BB1_173:
	ld.param.u32 	%r561, [_Z12subMtxKernelPKfS0_Pfiii_param_5];
	ld.param.u32 	%r461, [_Z12subMtxKernelPKfS0_Pfiii_param_3];
	setp.ge.s32 	%p247, %r73, %r461;
	setp.ge.s32 	%p248, %r56, %r561;
	cvt.s64.s32 	%rd138, %r74;
	add.s64 	%rd139, %rd1, %rd138;
	shl.b64 	%rd140, %rd139, 2;
	add.s64 	%rd9, %rd4, %rd140;
	or.pred  	%p249, %p247, %p248;
	@%p249 bra 	$L__BB1_175;
	st.global.f32 	[%rd9+4], %f303;
$L__BB1_175:
	ld.param.u32 	%r562, [_Z12subMtxKernelPKfS0_Pfiii_param_5];
	ld.param.u32 	%r462, [_Z12subMtxKernelPKfS0_Pfiii_param_3];
	setp.ge.s32 	%p250, %r73, %r462;
	setp.ge.s32 	%p251, %r57, %r562;
	or.pred  	%p252, %p250, %p251;
	@%p252 bra 	$L__BB1_177;
	st.global.f32 	[%rd9+8], %f302;
$L__BB1_177:
	ld.param.u32 	%r563, [_Z12subMtxKernelPKfS0_Pfiii_param_5];
	ld.param.u32 	%r463, [_Z12subMtxKernelPKfS0_Pfiii_param_3];
	setp.ge.s32 	%p253, %r73, %r463;
	setp.ge.s32 	%p254, %r58, %r563;
	or.pred  	%p255, %p253, %p254;
	@%p255 bra 	$L__BB1_179;
	st.global.f32 	[%rd9+12], %f301;
$L__BB1_179:
	ld.param.u32 	%r564, [_Z12subMtxKernelPKfS0_Pfiii_param_5];
	ld.param.u32 	%r464, [_Z12subMtxKernelPKfS0_Pfiii_param_3];
	setp.ge.s32 	%p256, %r73, %r464;
	setp.ge.s32 	%p257, %r59, %r564;
	or.pred  	%p258, %p256, %p257;
	@%p258 bra 	$L__BB1_181;
	st.global.f32 	[%rd9+16], %f300;
$L__BB1_181:
	ld.param.u32 	%r565, [_Z12subMtxKernelPKfS0_Pfiii_param_5];
	ld.param.u32 	%r465, [_Z12subMtxKernelPKfS0_Pfiii_param_3];
	setp.ge.s32 	%p259, %r73, %r465;
	setp.ge.s32 	%p260, %r60, %r565;
	or.pred  	%p261, %p259, %p260;
	@%p261 bra 	$L__BB1_183;
	st.global.f32 	[%rd9+20], %f299;
$L__BB1_183:
	ld.param.u32 	%r566, [_Z12subMtxKernelPKfS0_Pfiii_param_5];
	ld.param.u32 	%r466, [_Z12subMtxKernelPKfS0_Pfiii_param_3];
	setp.ge.s32 	%p262, %r73, %r466;
	setp.ge.s32 	%p263, %r61, %r566;
	or.pred  	%p264, %p262, %p263;
	@%p264 bra 	$L__BB1_185;
	st.global.f32 	[%rd9+24], %f298;
$L__BB1_185:
	ld.param.u32 	%r567, [_Z12subMtxKernelPKfS0_Pfiii_param_5];
	ld.param.u32 	%r467, [_Z12subMtxKernelPKfS0_Pfiii_param_3];
	setp.ge.s32 	%p265, %r73, %r467;
	setp.ge.s32 	%p266, %r62, %r567;
	or.pred  	%p267, %p265, %p266;
	@%p267 bra 	$L__BB1_187;
	st.global.f32 	[%rd9+28], %f297;
$L__BB1_187:
	ld.param.u32 	%r568, [_Z12subMtxKernelPKfS0_Pfiii_param_5];
	ld.param.u32 	%r468, [_Z12subMtxKernelPKfS0_Pfiii_param_3];
	setp.ge.s32 	%p268, %r396, %r568;
	add.s32 	%r75, %r16, 7;
	setp.ge.s32 	%p269, %r75, %r468;
	add.s32 	%r76, %r74, %r568;
	or.pred  	%p270, %p269, %p268;
	@%p270 bra 	$L__BB1_189;
	add.s32 	%r404, %r396, %r76;
	mul.wide.s32 	%rd141, %r404, 4;
	add.s64 	%rd142, %rd4, %rd141;
	st.global.f32 	[%rd142], %f296;
$L__BB1_189:
	ld.param.u32 	%r569, [_Z12subMtxKernelPKfS0_Pfiii_param_5];
	ld.param.u32 	%r469, [_Z12subMtxKernelPKfS0_Pfiii_param_3];
	setp.ge.s32 	%p271, %r75, %r469;
	setp.ge.s32 	%p272, %r56, %r569;
	cvt.s64.s32 	%rd143, %r76;
	add.s64 	%rd144, %rd1, %rd143;
	shl.b64 	%rd145, %rd144, 2;
	add.s64 	%rd10, %rd4, %rd145;
	or.pred  	%p273, %p271, %p272;
	@%p273 bra 	$L__BB1_191;
	st.global.f32 	[%rd10+4], %f295;
$L__BB1_191:
	ld.param.u32 	%r570, [_Z12subMtxKernelPKfS0_Pfiii_param_5];
	ld.param.u32 	%r470, [_Z12subMtxKernelPKfS0_Pfiii_param_3];
	setp.ge.s32 	%p274, %r75, %r470;
	setp.ge.s32 	%p275, %r57, %r570;
	or.pred  	%p276, %p274, %p275;
	@%p276 bra 	$L__BB1_193;
	st.global.f32 	[%rd10+8], %f294;
$L__BB1_193:
	ld.param.u32 	%r571, [_Z12subMtxKernelPKfS0_Pfiii_param_5];
	ld.param.u32 	%r471, [_Z12subMtxKernelPKfS0_Pfiii_param_3];
	setp.ge.s32 	%p277, %r75, %r471;
	setp.ge.s32 	%p278, %r58, %r571;
	or.pred  	%p279, %p277, %p278;
	@%p279 bra 	$L__BB1_195;
	st.global.f32 	[%rd10+12], %f293;
$L__BB1_195:
	ld.param.u32 	%r572, [_Z12subMtxKernelPKfS0_Pfiii_param_5];
	ld.param.u32 	%r472, [_Z12subMtxKernelPKfS0_Pfiii_param_3];
	setp.ge.s32 	%p280, %r75, %r472;
	setp.ge.s32 	%p281, %r59, %r572;
	or.pred  	%p282, %p280, %p281;
	@%p282 bra 	$L__BB1_197;
	st.global.f32 	[%rd10+16], %f292;
$L__BB1_197:
	ld.param.u32 	%r573, [_Z12subMtxKernelPKfS0_Pfiii_param_5];
	ld.param.u32 	%r473, [_Z12subMtxKernelPKfS0_Pfiii_param_3];
	setp.ge.s32 	%p283, %r75, %r473;
	setp.ge.s32 	%p284, %r60, %r573;
	or.pred  	%p285, %p283, %p284;
	@%p285 bra 	$L__BB1_199;
	st.global.f32 	[%rd10+20], %f291;
$L__BB1_199:
	ld.param.u32 	%r574, [_Z12subMtxKernelPKfS0_Pfiii_param_5];
	ld.param.u32 	%r474, [_Z12subMtxKernelPKfS0_Pfiii_param_3];
	setp.ge.s32 	%p286, %r75, %r474;
	setp.ge.s32 	%p287, %r61, %r574;
	or.pred  	%p288, %p286, %p287;
	@%p288 bra 	$L__BB1_201;
	st.global.f32 	[%rd10+24], %f290;
$L__BB1_201:
	ld.param.u32 	%r575, [_Z12subMtxKernelPKfS0_Pfiii_param_5];
	ld.param.u32 	%r475, [_Z12subMtxKernelPKfS0_Pfiii_param_3];
	setp.ge.s32 	%p289, %r75, %r475;
	setp.ge.s32 	%p290, %r62, %r575;
	or.pred  	%p291, %p289, %p290;
	@%p291 bra 	$L__BB1_203;
	st.global.f32 	[%rd10+28], %f289;
$L__BB1_203:
	ret;

}
	// .globl	_Z20subMtxMinorOptKernelPKfS0_Pfiii
.visible .entry _Z20subMtxMinorOptKernelPKfS0_Pfiii(
	.param .u64 .ptr .align 1 _Z20subMtxMinorOptKernelPKfS0_Pfiii_param_0,
	.param .u64 .ptr .align 1 _Z20subMtxMinorOptKernelPKfS0_Pfiii_param_1,
	.param .u64 .ptr .align 1 _Z20subMtxMinorOptKernelPKfS0_Pfiii_param_2,
	.param .u32 _Z20subMtxMinorOptKernelPKfS0_Pfiii_param_3,
	.param .u32 _Z20subMtxMinorOptKernelPKfS0_Pfiii_param_4,
	.param .u32 _Z20subMtxMinorOptKernelPKfS0_Pfiii_param_5
)
{
	.reg .pred 	%p<292>;
	.reg .b16 	%rs<13>;
	.reg .b32 	%r<587>;
	.reg .b32 	%f<481>;
	.reg .b64 	%rd<165>;
	// demoted variable
	.shared .align 4 .b8 _ZZ20subMtxMinorOptKernelPKfS0_PfiiiE8shared_A[8192];
	// demoted variable
	.shared .align 4 .b8 _ZZ20subMtxMinorOptKernelPKfS0_PfiiiE8shared_B[8192];
	ld.param.u32 	%r78, [_Z20subMtxMinorOptKernelPKfS0_Pfiii_param_4];
	mov.u32 	%r80, %ntid.y;
	cvt.u16.u32 	%rs5, %r80;
	add.s16 	%rs6, %rs5, 127;
	div.u16 	%rs7, %rs6, %rs5;
	cvt.u32.u16 	%r1, %rs7;
	mov.u32 	%r81, %tid.y;
	mul.lo.s32 	%r2, %r81, %r1;
	mov.u32 	%r82, %ntid.x;
	cvt.u16.u32 	%rs8, %r82;
	add.s16 	%rs9, %rs8, 127;
	div.u16 	%rs1, %rs9, %rs8;
	cvt.u32.u16 	%r3, %rs1;
	mov.u32 	%r4, %tid.x;
	mul.lo.s32 	%r5, %r4, %r3;
	add.s16 	%rs10, %rs8, 15;
	div.u16 	%rs2, %rs10, %rs8;
	cvt.u32.u16 	%r6, %rs2;
	mul.lo.s32 	%r7, %r4, %r6;
	add.s16 	%rs11, %rs5, 15;
	div.u16 	%rs12, %rs11, %rs5;
	cvt.u32.u16 	%r8, %rs12;
	mul.lo.s32 	%r9, %r81, %r8;
	setp.lt.s32 	%p1, %r78, 1;
	mov.f32 	%f289, 0f00000000;
	mov.f32 	%f290, %f289;
	mov.f32 	%f291, %f289;
	mov.f32 	%f292, %f289;
	mov.f32 	%f293, %f289;
	mov.f32 	%f294, %f289;
	mov.f32 	%f295, %f289;
	mov.f32 	%f296, %f289;
	mov.f32 	%f297, %f289;
	mov.f32 	%f298, %f289;
	mov.f32 	%f299, %f289;
	mov.f32 	%f300, %f289;
	mov.f32 	%f301, %f289;
	mov.f32 	%f302, %f289;
	mov.f32 	%f303, %f289;
	mov.f32 	%f304, %f289;
	mov.f32 	%f305, %f289;
	mov.f32 	%f306, %f289;
	mov.f32 	%f307, %f289;
	mov.f32 	%f308, %f289;
	mov.f32 	%f309, %f289;
	mov.f32 	%f310, %f289;
	mov.f32 	%f311, %f289;
	mov.f32 	%f312, %f289;
	mov.f32 	%f313, %f289;
	mov.f32 	%f314, %f289;
	mov.f32 	%f315, %f289;
	mov.f32 	%f316, %f289;
	mov.f32 	%f317, %f289;
	mov.f32 	%f318, %f289;
	mov.f32 	%f319, %f289;
	mov.f32 	%f320, %f289;
	mov.f32 	%f321, %f289;
	mov.f32 	%f322, %f289;
	mov.f32 	%f323, %f289;
	mov.f32 	%f324, %f289;
	mov.f32 	%f325, %f289;
	mov.f32 	%f326, %f289;
	mov.f32 	%f327, %f289;
	mov.f32 	%f328, %f289;
	mov.f32 	%f329, %f289;
	mov.f32 	%f330, %f289;
	mov.f32 	%f331, %f289;
	mov.f32 	%f332, %f289;
	mov.f32 	%f333, %f289;
	mov.f32 	%f334, %f289;
	mov.f32 	%f335, %f289;
	mov.f32 	%f336, %f289;
	mov.f32 	%f337, %f289;
	mov.f32 	%f338, %f289;
	mov.f32 	%f339, %f289;
	mov.f32 	%f340, %f289;
	mov.f32 	%f341, %f289;
	mov.f32 	%f342, %f289;
	mov.f32 	%f343, %f289;
	mov.f32 	%f344, %f289;
	mov.f32 	%f345, %f289;
	mov.f32 	%f346, %f289;
	mov.f32 	%f347, %f289;
	mov.f32 	%f348, %f289;
	mov.f32 	%f349, %f289;
	mov.f32 	%f350, %f289;
	mov.f32 	%f351, %f289;
	mov.f32 	%f352, %f289;
	@%p1 bra 	$L__BB2_75;
	and.b32  	%r10, %r6, 3;
	add.s16 	%rs3, %rs2, -1;
	and.b32  	%r11, %r3, 3;
	add.s16 	%rs4, %rs1, -1;
	mad.lo.s32 	%r84, %r6, %r4, %r6;
	neg.s32 	%r12, %r84;
	add.s32 	%r13, %r9, %r8;
	add.s32 	%r14, %r5, %r3;
	add.s32 	%r15, %r2, %r1;
	mov.b32 	%r575, 0;
	mov.f32 	%f289, 0f00000000;
	cvt.u64.u32 	%rd59, %r5;
$L__BB2_2:
	mov.u32 	%r576, %r2;
$L__BB2_3:
	setp.eq.s32 	%p2, %r10, 0;
	mov.u32 	%r577, %r7;
	@%p2 bra 	$L__BB2_18;
	setp.gt.u32 	%p3, %r576, 127;
	setp.gt.u32 	%p4, %r7, 15;
	or.pred  	%p5, %p3, %p4;
	@%p5 bra 	$L__BB2_8;
	ld.param.u32 	%r475, [_Z20subMtxMinorOptKernelPKfS0_Pfiii_param_4];
	ld.param.u32 	%r404, [_Z20subMtxMinorOptKernelPKfS0_Pfiii_param_3];
	mov.u32 	%r86, %ctaid.y;
	shl.b32 	%r87, %r86, 7;
	add.s32 	%r88, %r576, %r87;
	setp.lt.s32 	%p6, %r88, %r404;
	shl.b32 	%r89, %r575, 4;
	add.s32 	%r91, %r7, %r89;
	setp.lt.s32 	%p7, %r91, %r475;
	and.pred  	%p8, %p6, %p7;
	@%p8 bra 	$L__BB2_7;
	shl.b32 	%r92, %r576, 2;
	mov.u32 	%r93, _ZZ20subMtxMinorOptKernelPKfS0_PfiiiE8shared_A;
	add.s32 	%r94, %r93, %r92;
	shl.b32 	%r95, %r7, 9;
	add.s32 	%r96, %r94, %r95;
	mov.b32 	%r97, 0;
	st.shared.u32 	[%r96], %r97;
	bra.uni 	$L__BB2_8;
$L__BB2_7:
	ld.param.u32 	%r476, [_Z20subMtxMinorOptKernelPKfS0_Pfiii_param_4];
	ld.param.u64 	%rd146, [_Z20subMtxMinorOptKernelPKfS0_Pfiii_param_0];
	shl.b32 	%r98, %r575, 4;
	add.s32 	%r99, %r7, %r98;
	mov.u32 	%r100, %ctaid.y;
	shl.b32 	%r101, %r100, 7;
	add.s32 	%r102, %r576, %r101;
	mad.lo.s32 	%r103, %r102, %r476, %r99;
	cvta.to.global.u64 	%rd14, %rd146;
	mul.wide.u32 	%rd15, %r103, 4;
	add.s64 	%rd16, %rd14, %rd15;
	ld.global.f32 	%f259, [%rd16];
	shl.b32 	%r104, %r576, 2;
	mov.u32 	%r105, _ZZ20subMtxMinorOptKernelPKfS0_PfiiiE8shared_A;
	add.s32 	%r106, %r105, %r104;
	shl.b32 	%r107, %r7, 9;
	add.s32 	%r108, %r106, %r107;
	st.shared.f32 	[%r108], %f259;
$L__BB2_8:
	add.s32 	%r577, %r7, 1;
	setp.eq.s32 	%p9, %r10, 1;
	@%p9 bra 	$L__BB2_18;
	setp.gt.u32 	%p11, %r7, 14;
	or.pred  	%p12, %p3, %p11;
	@%p12 bra 	$L__BB2_13;
	ld.param.u32 	%r477, [_Z20subMtxMinorOptKernelPKfS0_Pfiii_param_4];
	ld.param.u32 	%r405, [_Z20subMtxMinorOptKernelPKfS0_Pfiii_param_3];
	mov.u32 	%r110, %ctaid.y;
	shl.b32 	%r111, %r110, 7;
	add.s32 	%r112, %r576, %r111;
	setp.lt.s32 	%p13, %r112, %r405;
	shl.b32 	%r113, %r575, 4;
	add.s32 	%r115, %r7, %r113;
	add.s32 	%r116, %r115, 1;
	setp.lt.s32 	%p14, %r116, %r477;
	and.pred  	%p15, %p13, %p14;
	@%p15 bra 	$L__BB2_12;
	shl.b32 	%r117, %r576, 2;
	mov.u32 	%r118, _ZZ20subMtxMinorOptKernelPKfS0_PfiiiE8shared_A;
	add.s32 	%r119, %r118, %r117;
	shl.b32 	%r120, %r7, 9;
	add.s32 	%r121, %r119, %r120;
	mov.b32 	%r122, 0;
	st.shared.u32 	[%r121+512], %r122;
	bra.uni 	$L__BB2_13;
$L__BB2_12:
	ld.param.u32 	%r478, [_Z20subMtxMinorOptKernelPKfS0_Pfiii_param_4];
	ld.param.u64 	%rd147, [_Z20subMtxMinorOptKernelPKfS0_Pfiii_param_0];
	shl.b32 	%r123, %r575, 4;
	add.s32 	%r124, %r7, %r123;
	cvt.u64.u32 	%rd17, %r124;
	mov.u32 	%r125, %ctaid.y;
	shl.b32 	%r126, %r125, 7;
	add.s32 	%r127, %r576, %r126;
	mul.lo.s32 	%r128, %r127, %r478;
	cvt.u64.u32 	%rd18, %r128;
	add.s64 	%rd19, %rd17, %rd18;
	cvta.to.global.u64 	%rd20, %rd147;
	shl.b64 	%rd21, %rd19, 2;
	add.s64 	%rd22, %rd20, %rd21;
	ld.global.f32 	%f260, [%rd22+4];
	shl.b32 	%r129, %r576, 2;
	mov.u32 	%r130, _ZZ20subMtxMinorOptKernelPKfS0_PfiiiE8shared_A;
	add.s32 	%r131, %r130, %r129;
	shl.b32 	%r132, %r7, 9;
	add.s32 	%r133, %r131, %r132;
	st.shared.f32 	[%r133+512], %f260;
$L__BB2_13:
	add.s32 	%r577, %r7, 2;
	setp.eq.s32 	%p16, %r10, 2;
	@%p16 bra 	$L__BB2_18;
	add.s32 	%r577, %r7, 3;
	setp.gt.u32 	%p18, %r7, 13;
	or.pred  	%p19, %p3, %p18;
	@%p19 bra 	$L__BB2_18;
	ld.param.u32 	%r479, [_Z20subMtxMinorOptKernelPKfS0_Pfiii_param_4];
	ld.param.u32 	%r406, [_Z20subMtxMinorOptKernelPKfS0_Pfiii_param_3];
	mov.u32 	%r135, %ctaid.y;
	shl.b32 	%r136, %r135, 7;
	add.s32 	%r137, %r576, %r136;
	setp.lt.s32 	%p20, %r137, %r406;
	shl.b32 	%r138, %r575, 4;
	add.s32 	%r140, %r7, %r138;
	add.s32 	%r141, %r140, 2;
	setp.lt.s32 	%p21, %r141, %r479;
	and.pred  	%p22, %p20, %p21;
	@%p22 bra 	$L__BB2_17;
	shl.b32 	%r142, %r576, 2;
	mov.u32 	%r143, _ZZ20subMtxMinorOptKernelPKfS0_PfiiiE8shared_A;
	add.s32 	%r144, %r143, %r142;
	shl.b32 	%r145, %r7, 9;
	add.s32 	%r146, %r144, %r145;
	mov.b32 	%r147, 0;
	st.shared.u32 	[%r146+1024], %r147;
	bra.uni 	$L__BB2_18;
$L__BB2_17:
	ld.param.u32 	%r480, [_Z20subMtxMinorOptKernelPKfS0_Pfiii_param_4];
	ld.param.u64 	%rd148, [_Z20subMtxMinorOptKernelPKfS0_Pfiii_param_0];
	shl.b32 	%r148, %r575, 4;
	add.s32 	%r149, %r7, %r148;
	cvt.u64.u32 	%rd23, %r149;
	mov.u32 	%r150, %ctaid.y;
	shl.b32 	%r151, %r150, 7;
	add.s32 	%r152, %r576, %r151;
	mul.lo.s32 	%r153, %r152, %r480;
	cvt.u64.u32 	%rd24, %r153;
	add.s64 	%rd25, %rd23, %rd24;
	cvta.to.global.u64 	%rd26, %rd148;
	shl.b64 	%rd27, %rd25, 2;
	add.s64 	%rd28, %rd26, %rd27;
	ld.global.f32 	%f261, [%rd28+8];
	shl.b32 	%r154, %r576, 2;
	mov.u32 	%r155, _ZZ20subMtxMinorOptKernelPKfS0_PfiiiE8shared_A;
	add.s32 	%r156, %r155, %r154;
	shl.b32 	%r157, %r7, 9;
	add.s32 	%r158, %r156, %r157;
	st.shared.f32 	[%r158+1024], %f261;
$L__BB2_18:
	setp.lt.u16 	%p23, %rs3, 3;
	@%p23 bra 	$L__BB2_37;
	ld.param.u32 	%r481, [_Z20subMtxMinorOptKernelPKfS0_Pfiii_param_4];
	add.s32 	%r582, %r12, %r577;
	add.s32 	%r581, %r577, 1;
	shl.b32 	%r159, %r575, 4;
	add.s32 	%r580, %r159, %r577;
	mov.u32 	%r160, %ctaid.y;
	shl.b32 	%r161, %r160, 7;
	add.s32 	%r162, %r576, %r161;
	mad.lo.s32 	%r579, %r162, %r481, %r580;
	shl.b32 	%r163, %r577, 9;
	shl.b32 	%r164, %r576, 2;
	add.s32 	%r165, %r163, %r164;
	mov.u32 	%r166, _ZZ20subMtxMinorOptKernelPKfS0_PfiiiE8shared_A;
	add.s32 	%r167, %r166, %r165;
	add.s32 	%r578, %r167, 1024;
$L__BB2_20:
	setp.gt.u32 	%p24, %r576, 127;
	add.s32 	%r168, %r581, -1;
	setp.gt.u32 	%p25, %r168, 15;
	or.pred  	%p26, %p24, %p25;
	@%p26 bra 	$L__BB2_24;
	ld.param.u32 	%r482, [_Z20subMtxMinorOptKernelPKfS0_Pfiii_param_4];
	ld.param.u32 	%r407, [_Z20subMtxMinorOptKernelPKfS0_Pfiii_param_3];
	mov.u32 	%r169, %ctaid.y;
	shl.b32 	%r170, %r169, 7;
	add.s32 	%r171, %r576, %r170;
	setp.ge.s32 	%p27, %r171, %r407;
	setp.ge.s32 	%p28, %r580, %r482;
	or.pred  	%p29, %p27, %p28;
	@%p29 bra 	$L__BB2_23;
	ld.param.u64 	%rd149, [_Z20subMtxMinorOptKernelPKfS0_Pfiii_param_0];
	cvta.to.global.u64 	%rd29, %rd149;
	mul.wide.u32 	%rd30, %r579, 4;
	add.s64 	%rd31, %rd29, %rd30;
	ld.global.f32 	%f262, [%rd31];
	st.shared.f32 	[%r578+-1024], %f262;
	bra.uni 	$L__BB2_24;
$L__BB2_23:
	mov.b32 	%r172, 0;
	st.shared.u32 	[%r578+-1024], %r172;
$L__BB2_24:
	add.s32 	%r173, %r581, -1;
	setp.gt.u32 	%p31, %r173, 14;
	or.pred  	%p32, %p24, %p31;
	@%p32 bra 	$L__BB2_28;
	ld.param.u32 	%r483, [_Z20subMtxMinorOptKernelPKfS0_Pfiii_param_4];
	ld.param.u32 	%r408, [_Z20subMtxMinorOptKernelPKfS0_Pfiii_param_3];
	mov.u32 	%r174, %ctaid.y;
	shl.b32 	%r175, %r174, 7;
	add.s32 	%r176, %r576, %r175;
	setp.lt.s32 	%p33, %r176, %r408;
	add.s32 	%r177, %r580, 1;
	setp.lt.s32 	%p34, %r177, %r483;
	and.pred  	%p35, %p33, %p34;
	@%p35 bra 	$L__BB2_27;
	mov.b32 	%r178, 0;
	st.shared.u32 	[%r578+-512], %r178;
	bra.uni 	$L__BB2_28;
$L__BB2_27:
	ld.param.u32 	%r484, [_Z20subMtxMinorOptKernelPKfS0_Pfiii_param_4];
	ld.param.u64 	%rd150, [_Z20subMtxMinorOptKernelPKfS0_Pfiii_param_0];
	add.s32 	%r179, %r581, -1;
	cvt.u64.u32 	%rd32, %r179;
	shl.b32 	%r180, %r575, 4;
	cvt.u64.u32 	%rd33, %r180;
	add.s64 	%rd34, %rd32, %rd33;
	mov.u32 	%r181, %ctaid.y;
	shl.b32 	%r182, %r181, 7;
	add.s32 	%r183, %r576, %r182;
	mul.lo.s32 	%r184, %r183, %r484;
	cvt.u64.u32 	%rd35, %r184;
	add.s64 	%rd36, %rd34, %rd35;
	cvta.to.global.u64 	%rd37, %rd150;
	shl.b64 	%rd38, %rd36, 2;
	add.s64 	%rd39, %rd37, %rd38;
	ld.global.f32 	%f263, [%rd39+4];
	st.shared.f32 	[%r578+-512], %f263;
$L__BB2_28:
	add.s32 	%r185, %r581, -1;
	setp.gt.u32 	%p37, %r185, 13;
	or.pred  	%p38, %p24, %p37;
	@%p38 bra 	$L__BB2_32;
	ld.param.u32 	%r485, [_Z20subMtxMinorOptKernelPKfS0_Pfiii_param_4];
	ld.param.u32 	%r409, [_Z20subMtxMinorOptKernelPKfS0_Pfiii_param_3];
	mov.u32 	%r186, %ctaid.y;
	shl.b32 	%r187, %r186, 7;
	add.s32 	%r188, %r576, %r187;
	setp.lt.s32 	%p39, %r188, %r409;
	add.s32 	%r189, %r580, 2;
	setp.lt.s32 	%p40, %r189, %r485;
	and.pred  	%p41, %p39, %p40;
	@%p41 bra 	$L__BB2_31;
	mov.b32 	%r190, 0;
	st.shared.u32 	[%r578], %r190;
	bra.uni 	$L__BB2_32;
$L__BB2_31:
	ld.param.u32 	%r486, [_Z20subMtxMinorOptKernelPKfS0_Pfiii_param_4];
	ld.param.u64 	%rd151, [_Z20subMtxMinorOptKernelPKfS0_Pfiii_param_0];
	add.s32 	%r191, %r581, -1;
	cvt.u64.u32 	%rd40, %r191;
	shl.b32 	%r192, %r575, 4;
	cvt.u64.u32 	%rd41, %r192;
	add.s64 	%rd42, %rd40, %rd41;
	mov.u32 	%r193, %ctaid.y;
	shl.b32 	%r194, %r193, 7;
	add.s32 	%r195, %r576, %r194;
	mul.lo.s32 	%r196, %r195, %r486;
	cvt.u64.u32 	%rd43, %r196;
	add.s64 	%rd44, %rd42, %rd43;
	cvta.to.global.u64 	%rd45, %rd151;
	shl.b64 	%rd46, %rd44, 2;
	add.s64 	%rd47, %rd45, %rd46;
	ld.global.f32 	%f264, [%rd47+8];
	st.shared.f32 	[%r578], %f264;
$L__BB2_32:
	add.s32 	%r197, %r581, -1;
	setp.gt.u32 	%p43, %r197, 12;
	or.pred  	%p44, %p24, %p43;
	@%p44 bra 	$L__BB2_36;
	ld.param.u32 	%r487, [_Z20subMtxMinorOptKernelPKfS0_Pfiii_param_4];
	ld.param.u32 	%r410, [_Z20subMtxMinorOptKernelPKfS0_Pfiii_param_3];
	mov.u32 	%r198, %ctaid.y;
	shl.b32 	%r199, %r198, 7;
	add.s32 	%r200, %r576, %r199;
	setp.lt.s32 	%p45, %r200, %r410;
	add.s32 	%r201, %r580, 3;
	setp.lt.s32 	%p46, %r201, %r487;
	and.pred  	%p47, %p45, %p46;
	@%p47 bra 	$L__BB2_35;
	mov.b32 	%r202, 0;
	st.shared.u32 	[%r578+512], %r202;
	bra.uni 	$L__BB2_36;
$L__BB2_35:
	ld.param.u32 	%r488, [_Z20subMtxMinorOptKernelPKfS0_Pfiii_param_4];
	ld.param.u64 	%rd152, [_Z20subMtxMinorOptKernelPKfS0_Pfiii_param_0];
	add.s32 	%r203, %r581, -1;
	cvt.u64.u32 	%rd48, %r203;
	shl.b32 	%r204, %r575, 4;
	cvt.u64.u32 	%rd49, %r204;
	add.s64 	%rd50, %rd48, %rd49;
	mov.u32 	%r205, %ctaid.y;
	shl.b32 	%r206, %r205, 7;
	add.s32 	%r207, %r576, %r206;
	mul.lo.s32 	%r208, %r207, %r488;
	cvt.u64.u32 	%rd51, %r208;
	add.s64 	%rd52, %rd50, %rd51;
	cvta.to.global.u64 	%rd53, %rd152;
	shl.b64 	%rd54, %rd52, 2;
	add.s64 	%rd55, %rd53, %rd54;
	ld.global.f32 	%f265, [%rd55+12];
	st.shared.f32 	[%r578+512], %f265;
$L__BB2_36:
	add.s32 	%r582, %r582, 4;
	add.s32 	%r581, %r581, 4;
	add.s32 	%r580, %r580, 4;
	add.s32 	%r579, %r579, 4;
	add.s32 	%r578, %r578, 2048;
	setp.ne.s32 	%p48, %r582, 0;
	@%p48 bra 	$L__BB2_20;
$L__BB2_37:
	add.s32 	%r576, %r576, 1;
	setp.eq.s32 	%p49, %r576, %r15;
	mov.u32 	%r583, %r9;
	@%p49 bra 	$L__BB2_38;
	bra.uni 	$L__BB2_3;
$L__BB2_38:
	setp.eq.s32 	%p50, %r11, 0;
	mov.u32 	%r584, %r5;
	@%p50 bra 	$L__BB2_53;
	setp.gt.u32 	%p51, %r583, 15;
	setp.gt.u32 	%p52, %r5, 127;
	or.pred  	%p53, %p51, %p52;
	@%p53 bra 	$L__BB2_43;
	ld.param.u32 	%r497, [_Z20subMtxMinorOptKernelPKfS0_Pfiii_param_5];
	ld.param.u32 	%r489, [_Z20subMtxMinorOptKernelPKfS0_Pfiii_param_4];
	shl.b32 	%r210, %r575, 4;
	add.s32 	%r211, %r583, %r210;
	setp.lt.s32 	%p54, %r211, %r489;
	mov.u32 	%r212, %ctaid.x;
	shl.b32 	%r213, %r212, 7;
	add.s32 	%r214, %r5, %r213;
	setp.lt.s32 	%p55, %r214, %r497;
	and.pred  	%p56, %p54, %p55;
	@%p56 bra 	$L__BB2_42;
	shl.b32 	%r216, %r583, 9;
	mov.u32 	%r217, _ZZ20subMtxMinorOptKernelPKfS0_PfiiiE8shared_B;
	add.s32 	%r218, %r217, %r216;
	shl.b32 	%r219, %r5, 2;
	add.s32 	%r220, %r218, %r219;
	mov.b32 	%r221, 0;
	st.shared.u32 	[%r220], %r221;
	bra.uni 	$L__BB2_43;
$L__BB2_42:
	ld.param.u32 	%r498, [_Z20subMtxMinorOptKernelPKfS0_Pfiii_param_5];
	ld.param.u64 	%rd153, [_Z20subMtxMinorOptKernelPKfS0_Pfiii_param_1];
	mov.u32 	%r222, %ctaid.x;
	shl.b32 	%r223, %r222, 7;
	add.s32 	%r224, %r5, %r223;
	shl.b32 	%r225, %r575, 4;
	add.s32 	%r226, %r583, %r225;
	mad.lo.s32 	%r227, %r226, %r498, %r224;
	cvta.to.global.u64 	%rd56, %rd153;
	mul.wide.s32 	%rd57, %r227, 4;
	add.s64 	%rd58, %rd56, %rd57;
	ld.global.f32 	%f266, [%rd58];
	shl.b32 	%r228, %r583, 9;
	mov.u32 	%r229, _ZZ20subMtxMinorOptKernelPKfS0_PfiiiE8shared_B;
	add.s32 	%r230, %r229, %r228;
	shl.b32 	%r231, %r5, 2;
	add.s32 	%r232, %r230, %r231;
	st.shared.f32 	[%r232], %f266;
$L__BB2_43:
	add.s32 	%r584, %r5, 1;
	setp.eq.s32 	%p57, %r11, 1;
	@%p57 bra 	$L__BB2_53;
	setp.gt.u32 	%p59, %r5, 126;
	or.pred  	%p60, %p51, %p59;
	@%p60 bra 	$L__BB2_48;
	ld.param.u32 	%r499, [_Z20subMtxMinorOptKernelPKfS0_Pfiii_param_5];
	ld.param.u32 	%r490, [_Z20subMtxMinorOptKernelPKfS0_Pfiii_param_4];
	shl.b32 	%r234, %r575, 4;
	add.s32 	%r235, %r583, %r234;
	setp.lt.s32 	%p61, %r235, %r490;
	mov.u32 	%r236, %ctaid.x;
	shl.b32 	%r237, %r236, 7;
	add.s32 	%r238, %r5, %r237;
	add.s32 	%r240, %r238, 1;
	setp.lt.s32 	%p62, %r240, %r499;
	and.pred  	%p63, %p61, %p62;
	@%p63 bra 	$L__BB2_47;
	shl.b32 	%r241, %r583, 9;
	mov.u32 	%r242, _ZZ20subMtxMinorOptKernelPKfS0_PfiiiE8shared_B;
	add.s32 	%r243, %r242, %r241;
	shl.b32 	%r244, %r5, 2;
	add.s32 	%r245, %r243, %r244;
	mov.b32 	%r246, 0;
	st.shared.u32 	[%r245+4], %r246;
	bra.uni 	$L__BB2_48;
$L__BB2_47:
	ld.param.u32 	%r500, [_Z20subMtxMinorOptKernelPKfS0_Pfiii_param_5];
	ld.param.u64 	%rd154, [_Z20subMtxMinorOptKernelPKfS0_Pfiii_param_1];
	mov.u32 	%r247, %ctaid.x;
	shl.b32 	%r248, %r247, 7;
	cvt.s64.s32 	%rd60, %r248;
	add.s64 	%rd61, %rd59, %rd60;
	shl.b32 	%r249, %r575, 4;
	add.s32 	%r250, %r583, %r249;
	mul.lo.s32 	%r251, %r250, %r500;
	cvt.s64.s32 	%rd62, %r251;
	add.s64 	%rd63, %rd61, %rd62;
	cvta.to.global.u64 	%rd64, %rd154;
	shl.b64 	%rd65, %rd63, 2;
	add.s64 	%rd66, %rd64, %rd65;
	ld.global.f32 	%f267, [%rd66+4];
	shl.b32 	%r252, %r583, 9;
	mov.u32 	%r253, _ZZ20subMtxMinorOptKernelPKfS0_PfiiiE8shared_B;
	add.s32 	%r254, %r253, %r252;
	shl.b32 	%r255, %r5, 2;
	add.s32 	%r256, %r254, %r255;
	st.shared.f32 	[%r256+4], %f267;
$L__BB2_48:
	add.s32 	%r584, %r5, 2;
	setp.eq.s32 	%p64, %r11, 2;
	@%p64 bra 	$L__BB2_53;
	add.s32 	%r584, %r5, 3;
	setp.gt.u32 	%p66, %r5, 125;
	or.pred  	%p67, %p51, %p66;
	@%p67 bra 	$L__BB2_53;
	ld.param.u32 	%r501, [_Z20subMtxMinorOptKernelPKfS0_Pfiii_param_5];
	ld.param.u32 	%r491, [_Z20subMtxMinorOptKernelPKfS0_Pfiii_param_4];
	shl.b32 	%r258, %r575, 4;
	add.s32 	%r259, %r583, %r258;
	setp.lt.s32 	%p68, %r259, %r491;
	mov.u32 	%r260, %ctaid.x;
	shl.b32 	%r261, %r260, 7;
	add.s32 	%r262, %r5, %r261;
	add.s32 	%r264, %r262, 2;
	setp.lt.s32 	%p69, %r264, %r501;
	and.pred  	%p70, %p68, %p69;
	@%p70 bra 	$L__BB2_52;
	shl.b32 	%r265, %r583, 9;
	mov.u32 	%r266, _ZZ20subMtxMinorOptKernelPKfS0_PfiiiE8shared_B;
	add.s32 	%r267, %r266, %r265;
	shl.b32 	%r268, %r5, 2;
	add.s32 	%r269, %r267, %r268;
	mov.b32 	%r270, 0;
	st.shared.u32 	[%r269+8], %r270;
	bra.uni 	$L__BB2_53;
$L__BB2_52:
	ld.param.u32 	%r502, [_Z20subMtxMinorOptKernelPKfS0_Pfiii_param_5];
	ld.param.u64 	%rd155, [_Z20subMtxMinorOptKernelPKfS0_Pfiii_param_1];
	mov.u32 	%r271, %ctaid.x;
	shl.b32 	%r272, %r271, 7;
	cvt.s64.s32 	%rd68, %r272;
	add.s64 	%rd69, %rd59, %rd68;
	shl.b32 	%r273, %r575, 4;
	add.s32 	%r274, %r583, %r273;
	mul.lo.s32 	%r275, %r274, %r502;
	cvt.s64.s32 	%rd70, %r275;
	add.s64 	%rd71, %rd69, %rd70;
	cvta.to.global.u64 	%rd72, %rd155;
	shl.b64 	%rd73, %rd71, 2;
	add.s64 	%rd74, %rd72, %rd73;
	ld.global.f32 	%f268, [%rd74+8];
	shl.b32 	%r276, %r583, 9;
	mov.u32 	%r277, _ZZ20subMtxMinorOptKernelPKfS0_PfiiiE8shared_B;
	add.s32 	%r278, %r277, %r276;
	shl.b32 	%r279, %r5, 2;
	add.s32 	%r280, %r278, %r279;
	st.shared.f32 	[%r280+8], %f268;
$L__BB2_53:
	setp.lt.u16 	%p71, %rs4, 3;
	@%p71 bra 	$L__BB2_71;
$L__BB2_54:
	setp.gt.u32 	%p72, %r583, 15;
	setp.gt.u32 	%p73, %r584, 127;
	or.pred  	%p74, %p72, %p73;
	@%p74 bra 	$L__BB2_58;
	ld.param.u32 	%r503, [_Z20subMtxMinorOptKernelPKfS0_Pfiii_param_5];
	ld.param.u32 	%r492, [_Z20subMtxMinorOptKernelPKfS0_Pfiii_param_4];
	shl.b32 	%r281, %r575, 4;
	add.s32 	%r282, %r583, %r281;
	setp.ge.s32 	%p75, %r282, %r492;
	mov.u32 	%r283, %ctaid.x;
	shl.b32 	%r285, %r283, 7;
	add.s32 	%r286, %r584, %r285;
	setp.ge.s32 	%p76, %r286, %r503;
	or.pred  	%p77, %p75, %p76;
	@%p77 bra 	$L__BB2_57;
	ld.param.u32 	%r504, [_Z20subMtxMinorOptKernelPKfS0_Pfiii_param_5];
	ld.param.u64 	%rd156, [_Z20subMtxMinorOptKernelPKfS0_Pfiii_param_1];
	mov.u32 	%r293, %ctaid.x;
	shl.b32 	%r294, %r293, 7;
	add.s32 	%r295, %r584, %r294;
	shl.b32 	%r296, %r575, 4;
	add.s32 	%r297, %r583, %r296;
	mad.lo.s32 	%r298, %r297, %r504, %r295;
	cvta.to.global.u64 	%rd75, %rd156;
	mul.wide.s32 	%rd76, %r298, 4;
	add.s64 	%rd77, %rd75, %rd76;
	ld.global.f32 	%f269, [%rd77];
	shl.b32 	%r299, %r583, 9;
	mov.u32 	%r300, _ZZ20subMtxMinorOptKernelPKfS0_PfiiiE8shared_B;
	add.s32 	%r301, %r300, %r299;
	shl.b32 	%r302, %r584, 2;
	add.s32 	%r303, %r301, %r302;
	st.shared.f32 	[%r303], %f269;
	bra.uni 	$L__BB2_58;
$L__BB2_57:
	shl.b32 	%r287, %r583, 9;
	mov.u32 	%r288, _ZZ20subMtxMinorOptKernelPKfS0_PfiiiE8shared_B;
	add.s32 	%r289, %r288, %r287;
	shl.b32 	%r290, %r584, 2;
	add.s32 	%r291, %r289, %r290;
	mov.b32 	%r292, 0;
	st.shared.u32 	[%r291], %r292;
$L__BB2_58:
	setp.gt.u32 	%p79, %r584, 126;
	or.pred  	%p80, %p72, %p79;
	@%p80 bra 	$L__BB2_62;
	ld.param.u32 	%r505, [_Z20subMtxMinorOptKernelPKfS0_Pfiii_param_5];
	ld.param.u32 	%r493, [_Z20subMtxMinorOptKernelPKfS0_Pfiii_param_4];
	shl.b32 	%r304, %r575, 4;
	add.s32 	%r305, %r583, %r304;
	setp.lt.s32 	%p81, %r305, %r493;
	mov.u32 	%r306, %ctaid.x;
	shl.b32 	%r308, %r306, 7;
	add.s32 	%r309, %r584, %r308;
	add.s32 	%r310, %r309, 1;
	setp.lt.s32 	%p82, %r310, %r505;
	and.pred  	%p83, %p81, %p82;
	@%p83 bra 	$L__BB2_61;
	shl.b32 	%r311, %r583, 9;
	mov.u32 	%r312, _ZZ20subMtxMinorOptKernelPKfS0_PfiiiE8shared_B;
	add.s32 	%r313, %r312, %r311;
	shl.b32 	%r314, %r584, 2;
	add.s32 	%r315, %r313, %r314;
	mov.b32 	%r316, 0;
	st.shared.u32 	[%r315+4], %r316;
	bra.uni 	$L__BB2_62;
$L__BB2_61:
	ld.param.u32 	%r506, [_Z20subMtxMinorOptKernelPKfS0_Pfiii_param_5];
	ld.param.u64 	%rd157, [_Z20subMtxMinorOptKernelPKfS0_Pfiii_param_1];
	cvt.s64.s32 	%rd78, %r584;
	mov.u32 	%r317, %ctaid.x;
	shl.b32 	%r318, %r317, 7;
	cvt.s64.s32 	%rd79, %r318;
	add.s64 	%rd80, %rd78, %rd79;
	shl.b32 	%r319, %r575, 4;
	add.s32 	%r320, %r583, %r319;
	mul.lo.s32 	%r321, %r320, %r506;
	cvt.s64.s32 	%rd81, %r321;
	add.s64 	%rd82, %rd80, %rd81;
	cvta.to.global.u64 	%rd83, %rd157;
	shl.b64 	%rd84, %rd82, 2;
	add.s64 	%rd85, %rd83, %rd84;
	ld.global.f32 	%f270, [%rd85+4];
	shl.b32 	%r322, %r583, 9;
	mov.u32 	%r323, _ZZ20subMtxMinorOptKernelPKfS0_PfiiiE8shared_B;
	add.s32 	%r324, %r323, %r322;
	shl.b32 	%r325, %r584, 2;
	add.s32 	%r326, %r324, %r325;
	st.shared.f32 	[%r326+4], %f270;
$L__BB2_62:
	setp.gt.u32 	%p85, %r584, 125;
	or.pred  	%p86, %p72, %p85;
	@%p86 bra 	$L__BB2_66;
	ld.param.u32 	%r507, [_Z20subMtxMinorOptKernelPKfS0_Pfiii_param_5];
	ld.param.u32 	%r494, [_Z20subMtxMinorOptKernelPKfS0_Pfiii_param_4];
	shl.b32 	%r327, %r575, 4;
	add.s32 	%r328, %r583, %r327;
	setp.lt.s32 	%p87, %r328, %r494;
	mov.u32 	%r329, %ctaid.x;
	shl.b32 	%r331, %r329, 7;
	add.s32 	%r332, %r584, %r331;
	add.s32 	%r333, %r332, 2;
	setp.lt.s32 	%p88, %r333, %r507;
	and.pred  	%p89, %p87, %p88;
	@%p89 bra 	$L__BB2_65;
	shl.b32 	%r334, %r583, 9;
	mov.u32 	%r335, _ZZ20subMtxMinorOptKernelPKfS0_PfiiiE8shared_B;
	add.s32 	%r336, %r335, %r334;
	shl.b32 	%r337, %r584, 2;
	add.s32 	%r338, %r336, %r337;
	mov.b32 	%r339, 0;
	st.shared.u32 	[%r338+8], %r339;
	bra.uni 	$L__BB2_66;
$L__BB2_65:
	ld.param.u32 	%r508, [_Z20subMtxMinorOptKernelPKfS0_Pfiii_param_5];
	ld.param.u64 	%rd158, [_Z20subMtxMinorOptKernelPKfS0_Pfiii_param_1];
	cvt.s64.s32 	%rd86, %r584;
	mov.u32 	%r340, %ctaid.x;
	shl.b32 	%r341, %r340, 7;
	cvt.s64.s32 	%rd87, %r341;
	add.s64 	%rd88, %rd86, %rd87;
	shl.b32 	%r342, %r575, 4;
	add.s32 	%r343, %r583, %r342;
	mul.lo.s32 	%r344, %r343, %r508;
	cvt.s64.s32 	%rd89, %r344;
	add.s64 	%rd90, %rd88, %rd89;
	cvta.to.global.u64 	%rd91, %rd158;
	shl.b64 	%rd92, %rd90, 2;
	add.s64 	%rd93, %rd91, %rd92;
	ld.global.f32 	%f271, [%rd93+8];
	shl.b32 	%r345, %r583, 9;
	mov.u32 	%r346, _ZZ20subMtxMinorOptKernelPKfS0_PfiiiE8shared_B;
	add.s32 	%r347, %r346, %r345;
	shl.b32 	%r348, %r584, 2;
	add.s32 	%r349, %r347, %r348;
	st.shared.f32 	[%r349+8], %f271;
$L__BB2_66:
	setp.gt.u32 	%p91, %r584, 124;
	or.pred  	%p92, %p72, %p91;
	@%p92 bra 	$L__BB2_70;
	ld.param.u32 	%r509, [_Z20subMtxMinorOptKernelPKfS0_Pfiii_param_5];
	ld.param.u32 	%r495, [_Z20subMtxMinorOptKernelPKfS0_Pfiii_param_4];
	shl.b32 	%r350, %r575, 4;
	add.s32 	%r351, %r583, %r350;
	setp.lt.s32 	%p93, %r351, %r495;
	mov.u32 	%r352, %ctaid.x;
	shl.b32 	%r354, %r352, 7;
	add.s32 	%r355, %r584, %r354;
	add.s32 	%r356, %r355, 3;
	setp.lt.s32 	%p94, %r356, %r509;
	and.pred  	%p95, %p93, %p94;
	@%p95 bra 	$L__BB2_69;
	shl.b32 	%r357, %r583, 9;
	mov.u32 	%r358, _ZZ20subMtxMinorOptKernelPKfS0_PfiiiE8shared_B;
	add.s32 	%r359, %r358, %r357;
	shl.b32 	%r360, %r584, 2;
	add.s32 	%r361, %r359, %r360;
	mov.b32 	%r362, 0;
	st.shared.u32 	[%r361+12], %r362;
	bra.uni 	$L__BB2_70;
$L__BB2_69:
	ld.param.u32 	%r510, [_Z20subMtxMinorOptKernelPKfS0_Pfiii_param_5];
	ld.param.u64 	%rd159, [_Z20subMtxMinorOptKernelPKfS0_Pfiii_param_1];
	cvt.s64.s32 	%rd94, %r584;
	mov.u32 	%r363, %ctaid.x;
	shl.b32 	%r364, %r363, 7;
	cvt.s64.s32 	%rd95, %r364;
	add.s64 	%rd96, %rd94, %rd95;
	shl.b32 	%r365, %r575, 4;
	add.s32 	%r366, %r583, %r365;
	mul.lo.s32 	%r367, %r366, %r510;
	cvt.s64.s32 	%rd97, %r367;
	add.s64 	%rd98, %rd96, %rd97;
	cvta.to.global.u64 	%rd99, %rd159;
	shl.b64 	%rd100, %rd98, 2;
	add.s64 	%rd101, %rd99, %rd100;
	ld.global.f32 	%f272, [%rd101+12];
	shl.b32 	%r368, %r583, 9;
	mov.u32 	%r369, _ZZ20subMtxMinorOptKernelPKfS0_PfiiiE8shared_B;
	add.s32 	%r370, %r369, %r368;
	shl.b32 	%r371, %r584, 2;
	add.s32 	%r372, %r370, %r371;
	st.shared.f32 	[%r372+12], %f272;
$L__BB2_70:
	add.s32 	%r584, %r584, 4;
	setp.ne.s32 	%p96, %r584, %r14;
	@%p96 bra 	$L__BB2_54;
$L__BB2_71:
	add.s32 	%r583, %r583, 1;
	setp.ne.s32 	%p97, %r583, %r13;
	@%p97 bra 	$L__BB2_38;
	bar.sync 	0;
	mov.b32 	%r586, 0;
$L__BB2_73:
	shl.b32 	%r374, %r586, 9;
	mov.u32 	%r375, _ZZ20subMtxMinorOptKernelPKfS0_PfiiiE8shared_A;
	add.s32 	%r376, %r375, %r374;
	mov.u32 	%r377, _ZZ20subMtxMinorOptKernelPKfS0_PfiiiE8shared_B;
	add.s32 	%r378, %r377, %r374;
	mov.u32 	%r379, %tid.x;
	shl.b32 	%r380, %r379, 5;
	add.s32 	%r381, %r378, %r380;
	mov.u32 	%r382, %tid.y;
	shl.b32 	%r383, %r382, 5;
	add.s32 	%r384, %r376, %r383;
	ld.shared.f32 	%f273, [%r384];
	ld.shared.f32 	%f274, [%r381];
	fma.rn.f32 	%f352, %f273, %f274, %f352;
	ld.shared.f32 	%f275, [%r381+4];
	fma.rn.f32 	%f351, %f273, %f275, %f351;
	ld.shared.f32 	%f276, [%r381+8];
	fma.rn.f32 	%f350, %f273, %f276, %f350;
	ld.shared.f32 	%f277, [%r381+12];
	fma.rn.f32 	%f349, %f273, %f277, %f349;
	ld.shared.f32 	%f278, [%r381+16];
	fma.rn.f32 	%f348, %f273, %f278, %f348;
	ld.shared.f32 	%f279, [%r381+20];
	fma.rn.f32 	%f347, %f273, %f279, %f347;
	ld.shared.f32 	%f280, [%r381+24];
	fma.rn.f32 	%f346, %f273, %f280, %f346;
	ld.shared.f32 	%f281, [%r381+28];
	fma.rn.f32 	%f345, %f273, %f281, %f345;
	ld.shared.f32 	%f282, [%r384+4];
	fma.rn.f32 	%f344, %f282, %f274, %f344;
	fma.rn.f32 	%f343, %f282, %f275, %f343;
	fma.rn.f32 	%f342, %f282, %f276, %f342;
	fma.rn.f32 	%f341, %f282, %f277, %f341;
	fma.rn.f32 	%f340, %f282, %f278, %f340;
	fma.rn.f32 	%f339, %f282, %f279, %f339;
	fma.rn.f32 	%f338, %f282, %f280, %f338;
	fma.rn.f32 	%f337, %f282, %f281, %f337;
	ld.shared.f32 	%f283, [%r384+8];
	fma.rn.f32 	%f336, %f283, %f274, %f336;
	fma.rn.f32 	%f335, %f283, %f275, %f335;
	fma.rn.f32 	%f334, %f283, %f276, %f334;
	fma.rn.f32 	%f333, %f283, %f277, %f333;
	fma.rn.f32 	%f332, %f283, %f278, %f332;
	fma.rn.f32 	%f331, %f283, %f279, %f331;
	fma.rn.f32 	%f330, %f283, %f280, %f330;
	fma.rn.f32 	%f329, %f283, %f281, %f329;
	ld.shared.f32 	%f284, [%r384+12];
	fma.rn.f32 	%f328, %f284, %f274, %f328;
	fma.rn.f32 	%f327, %f284, %f275, %f327;
	fma.rn.f32 	%f326, %f284, %f276, %f326;
	fma.rn.f32 	%f325, %f284, %f277, %f325;
	fma.rn.f32 	%f324, %f284, %f278, %f324;
	fma.rn.f32 	%f323, %f284, %f279, %f323;
	fma.rn.f32 	%f322, %f284, %f280, %f322;
	fma.rn.f32 	%f321, %f284, %f281, %f321;
	ld.shared.f32 	%f285, [%r384+16];
	fma.rn.f32 	%f320, %f285, %f274, %f320;
	fma.rn.f32 	%f319, %f285, %f275, %f319;
	fma.rn.f32 	%f318, %f285, %f276, %f318;
	fma.rn.f32 	%f317, %f285, %f277, %f317;
	fma.rn.f32 	%f316, %f285, %f278, %f316;
	fma.rn.f32 	%f315, %f285, %f279, %f315;
	fma.rn.f32 	%f314, %f285, %f280, %f314;
	fma.rn.f32 	%f313, %f285, %f281, %f313;
	ld.shared.f32 	%f286, [%r384+20];
	fma.rn.f32 	%f312, %f286, %f274, %f312;
	fma.rn.f32 	%f311, %f286, %f275, %f311;
	fma.rn.f32 	%f310, %f286, %f276, %f310;
	fma.rn.f32 	%f309, %f286, %f277, %f309;
	fma.rn.f32 	%f308, %f286, %f278, %f308;
	fma.rn.f32 	%f307, %f286, %f279, %f307;
	fma.rn.f32 	%f306, %f286, %f280, %f306;
	fma.rn.f32 	%f305, %f286, %f281, %f305;
	ld.shared.f32 	%f287, [%r384+24];
	fma.rn.f32 	%f304, %f287, %f274, %f304;
	fma.rn.f32 	%f303, %f287, %f275, %f303;
	fma.rn.f32 	%f302, %f287, %f276, %f302;
	fma.rn.f32 	%f301, %f287, %f277, %f301;
	fma.rn.f32 	%f300, %f287, %f278, %f300;
	fma.rn.f32 	%f299, %f287, %f279, %f299;
	fma.rn.f32 	%f298, %f287, %f280, %f298;
	fma.rn.f32 	%f297, %f287, %f281, %f297;
	ld.shared.f32 	%f288, [%r384+28];
	fma.rn.f32 	%f296, %f288, %f274, %f296;
	fma.rn.f32 	%f295, %f288, %f275, %f295;
	fma.rn.f32 	%f294, %f288, %f276, %f294;
	fma.rn.f32 	%f293, %f288, %f277, %f293;
	fma.rn.f32 	%f292, %f288, %f278, %f292;
	fma.rn.f32 	%f291, %f288, %f279, %f291;
	fma.rn.f32 	%f290, %f288, %f280, %f290;
	fma.rn.f32 	%f289, %f288, %f281, %f289;
	add.s32 	%r586, %r586, 1;
	setp.ne.s32 	%p98, %r586, 16;
	@%p98 bra 	$L__BB2_73;
	ld.param.u32 	%r496, [_Z20subMtxMinorOptKernelPKfS0_Pfiii_param_4];
	bar.sync 	0;
	add.s32 	%r575, %r575, 1;
	add.s32 	%r385, %r496, 15;
	shr.u32 	%r386, %r385, 4;
	setp.eq.s32 	%p99, %r575, %r386;
	@%p99 bra 	$L__BB2_75;
	bra.uni 	$L__BB2_2;
$L__BB2_75:
	ld.param.u32 	%r511, [_Z20subMtxMinorOptKernelPKfS0_Pfiii_param_5];
	ld.param.u32 	%r411, [_Z20subMtxMinorOptKernelPKfS0_Pfiii_param_3];
	mov.u32 	%r387, %tid.y;
	shl.b32 	%r388, %r387, 3;
	mov.u32 	%r389, %ctaid.y;
	shl.b32 	%r390, %r389, 7;
	add.s32 	%r16, %r390, %r388;
	mov.u32 	%r391, %tid.x;
	shl.b32 	%r392, %r391, 3;
	mov.u32 	%r393, %ctaid.x;
	shl.b32 	%r394, %r393, 7;
	add.s32 	%r395, %r394, %r392;
	setp.lt.s32 	%p100, %r16, %r411;
	mul.lo.s32 	%r18, %r16, %r511;
	setp.lt.s32 	%p101, %r395, %r511;
	and.pred  	%p102, %p100, %p101;
	@%p102 bra 	$L__BB2_76;
	bra.uni 	$L__BB2_77;
$L__BB2_76:
	ld.param.u64 	%rd160, [_Z20subMtxMinorOptKernelPKfS0_Pfiii_param_2];
	add.s32 	%r396, %r395, %r18;
	cvta.to.global.u64 	%rd102, %rd160;
	mul.wide.s32 	%rd103, %r396, 4;
	add.s64 	%rd104, %rd102, %rd103;
	st.global.f32 	[%rd104], %f352;
$L__BB2_77:
	ld.param.u32 	%r512, [_Z20subMtxMinorOptKernelPKfS0_Pfiii_param_5];
	ld.param.u32 	%r412, [_Z20subMtxMinorOptKernelPKfS0_Pfiii_param_3];
	ld.param.u64 	%rd161, [_Z20subMtxMinorOptKernelPKfS0_Pfiii_param_2];
	setp.ge.s32 	%p103, %r16, %r412;
	add.s32 	%r56, %r395, 1;
	setp.ge.s32 	%p104, %r56, %r512;
	cvt.s64.s32 	%rd105, %r18;
	cvt.s64.s32 	%rd1, %r395;
	add.s64 	%rd106, %rd1, %rd105;
	cvta.to.global.u64 	%rd107, %rd161;
	shl.b64 	%rd108, %rd106, 2;
	add.s64 	%rd2, %rd107, %rd108;
	or.pred  	%p105, %p103, %p104;
	@%p105 bra 	$L__BB2_79;
	st.global.f32 	[%rd2+4], %f351;
$L__BB2_79:
	ld.param.u32 	%r513, [_Z20subMtxMinorOptKernelPKfS0_Pfiii_param_5];
	ld.param.u32 	%r413, [_Z20subMtxMinorOptKernelPKfS0_Pfiii_param_3];
	setp.ge.s32 	%p106, %r16, %r413;
	add.s32 	%r57, %r395, 2;
	setp.ge.s32 	%p107, %r57, %r513;
	or.pred  	%p108, %p106, %p107;
	@%p108 bra 	$L__BB2_81;
	st.global.f32 	[%rd2+8], %f350;
$L__BB2_81:
	ld.param.u32 	%r514, [_Z20subMtxMinorOptKernelPKfS0_Pfiii_param_5];
	ld.param.u32 	%r414, [_Z20subMtxMinorOptKernelPKfS0_Pfiii_param_3];
	setp.ge.s32 	%p109, %r16, %r414;
	add.s32 	%r58, %r395, 3;
	setp.ge.s32 	%p110, %r58, %r514;
	or.pred  	%p111, %p109, %p110;
	@%p111 bra 	$L__BB2_83;
	st.global.f32 	[%rd2+12], %f349;
$L__BB2_83:
	ld.param.u32 	%r515, [_Z20subMtxMinorOptKernelPKfS0_Pfiii_param_5];
	ld.param.u32 	%r415, [_Z20subMtxMinorOptKernelPKfS0_Pfiii_param_3];
	setp.ge.s32 	%p112, %r16, %r415;
	add.s32 	%r59, %r395, 4;
	setp.ge.s32 	%p113, %r59, %r515;
	or.pred  	%p114, %p112, %p113;
	@%p114 bra 	$L__BB2_85;
	st.global.f32 	[%rd2+16], %f348;
$L__BB2_85:
	ld.param.u32 	%r516, [_Z20subMtxMinorOptKernelPKfS0_Pfiii_param_5];
	ld.param.u32 	%r416, [_Z20subMtxMinorOptKernelPKfS0_Pfiii_param_3];
	setp.ge.s32 	%p115, %r16, %r416;
	add.s32 	%r60, %r395, 5;
	setp.ge.s32 	%p116, %r60, %r516;
	or.pred  	%p117, %p115, %p116;
	@%p117 bra 	$L__BB2_87;
	st.global.f32 	[%rd2+20], %f347;
$L__BB2_87:
	ld.param.u32 	%r517, [_Z20subMtxMinorOptKernelPKfS0_Pfiii_param_5];
	ld.param.u32 	%r417, [_Z20subMtxMinorOptKernelPKfS0_Pfiii_param_3];
	setp.ge.s32 	%p118, %r16, %r417;
	add.s32 	%r61, %r395, 6;
	setp.ge.s32 	%p119, %r61, %r517;
	or.pred  	%p120, %p118, %p119;
	@%p120 bra 	$L__BB2_89;
	st.global.f32 	[%rd2+24], %f346;
$L__BB2_89:
	ld.param.u32 	%r518, [_Z20subMtxMinorOptKernelPKfS0_Pfiii_param_5];
	ld.param.u32 	%r418, [_Z20subMtxMinorOptKernelPKfS0_Pfiii_param_3];
	setp.ge.s32 	%p121, %r16, %r418;
	add.s32 	%r62, %r395, 7;
	setp.ge.s32 	%p122, %r62, %r518;
	or.pred  	%p123, %p121, %p122;
	@%p123 bra 	$L__BB2_91;
	st.global.f32 	[%rd2+28], %f345;
$L__BB2_91:
	ld.param.u32 	%r519, [_Z20subMtxMinorOptKernelPKfS0_Pfiii_param_5];
	ld.param.u32 	%r419, [_Z20subMtxMinorOptKernelPKfS0_Pfiii_param_3];
	setp.ge.s32 	%p124, %r395, %r519;
	add.s32 	%r63, %r16, 1;
	setp.ge.s32 	%p125, %r63, %r419;
	add.s32 	%r64, %r18, %r519;
	or.pred  	%p126, %p125, %p124;
	@%p126 bra 	$L__BB2_93;
	ld.param.u64 	%rd162, [_Z20subMtxMinorOptKernelPKfS0_Pfiii_param_2];
	add.s32 	%r397, %r395, %r64;
	cvta.to.global.u64 	%rd109, %rd162;
	mul.wide.s32 	%rd110, %r397, 4;
	add.s64 	%rd111, %rd109, %rd110;
	st.global.f32 	[%rd111], %f344;
$L__BB2_93:
	ld.param.u32 	%r520, [_Z20subMtxMinorOptKernelPKfS0_Pfiii_param_5];
	ld.param.u32 	%r420, [_Z20subMtxMinorOptKernelPKfS0_Pfiii_param_3];
	ld.param.u64 	%rd163, [_Z20subMtxMinorOptKernelPKfS0_Pfiii_param_2];
	setp.ge.s32 	%p127, %r63, %r420;
	setp.ge.s32 	%p128, %r56, %r520;
	cvt.s64.s32 	%rd112, %r64;
	add.s64 	%rd113, %rd1, %rd112;
	cvta.to.global.u64 	%rd114, %rd163;
	shl.b64 	%rd115, %rd113, 2;
	add.s64 	%rd3, %rd114, %rd115;
	or.pred  	%p129, %p127, %p128;
	@%p129 bra 	$L__BB2_95;
	st.global.f32 	[%rd3+4], %f343;
$L__BB2_95:
	ld.param.u32 	%r521, [_Z20subMtxMinorOptKernelPKfS0_Pfiii_param_5];
	ld.param.u32 	%r421, [_Z20subMtxMinorOptKernelPKfS0_Pfiii_param_3];
	setp.ge.s32 	%p130, %r63, %r421;
	setp.ge.s32 	%p131, %r57, %r521;
	or.pred  	%p132, %p130, %p131;
	@%p132 bra 	$L__BB2_97;
	st.global.f32 	[%rd3+8], %f342;
$L__BB2_97:
	ld.param.u32 	%r522, [_Z20subMtxMinorOptKernelPKfS0_Pfiii_param_5];
	ld.param.u32 	%r422, [_Z20subMtxMinorOptKernelPKfS0_Pfiii_param_3];
	setp.ge.s32 	%p133, %r63, %r422;
	setp.ge.s32 	%p134, %r58, %r522;
	or.pred  	%p135, %p133, %p134;
	@%p135 bra 	$L__BB2_99;
	st.global.f32 	[%rd3+12], %f341;
$L__BB2_99:
	ld.param.u32 	%r523, [_Z20subMtxMinorOptKernelPKfS0_Pfiii_param_5];
	ld.param.u32 	%r423, [_Z20subMtxMinorOptKernelPKfS0_Pfiii_param_3];
	setp.ge.s32 	%p136, %r63, %r423;
	setp.ge.s32 	%p137, %r59, %r523;
	or.pred  	%p138, %p136, %p137;
	@%p138 bra 	$L__BB2_101;
	st.global.f32 	[%rd3+16], %f340;
$L__BB2_101:
	ld.param.u32 	%r524, [_Z20subMtxMinorOptKernelPKfS0_Pfiii_param_5];
	ld.param.u32 	%r424, [_Z20subMtxMinorOptKernelPKfS0_Pfiii_param_3];
	setp.ge.s32 	%p139, %r63, %r424;
	setp.ge.s32 	%p140, %r60, %r524;
	or.pred  	%p141, %p139, %p140;
	@%p141 bra 	$L__BB2_103;
	st.global.f32 	[%rd3+20], %f339;
$L__BB2_103:
	ld.param.u32 	%r525, [_Z20subMtxMinorOptKernelPKfS0_Pfiii_param_5];
	ld.param.u32 	%r425, [_Z20subMtxMinorOptKernelPKfS0_Pfiii_param_3];
	setp.ge.s32 	%p142, %r63, %r425;
	setp.ge.s32 	%p143, %r61, %r525;
	or.pred  	%p144, %p142, %p143;
	@%p144 bra 	$L__BB2_105;
	st.global.f32 	[%rd3+24], %f338;
$L__BB2_105:
	ld.param.u32 	%r526, [_Z20subMtxMinorOptKernelPKfS0_Pfiii_param_5];
	ld.param.u32 	%r426, [_Z20subMtxMinorOptKernelPKfS0_Pfiii_param_3];
	setp.ge.s32 	%p145, %r63, %r426;
	setp.ge.s32 	%p146, %r62, %r526;
	or.pred  	%p147, %p145, %p146;
	@%p147 bra 	$L__BB2_107;
	st.global.f32 	[%rd3+28], %f337;
$L__BB2_107:
	ld.param.u32 	%r527, [_Z20subMtxMinorOptKernelPKfS0_Pfiii_param_5];
	ld.param.u32 	%r427, [_Z20subMtxMinorOptKernelPKfS0_Pfiii_param_3];
	ld.param.u64 	%rd164, [_Z20subMtxMinorOptKernelPKfS0_Pfiii_param_2];
	cvta.to.global.u64 	%rd4, %rd164;
	setp.ge.s32 	%p148, %r395, %r527;
	add.s32 	%r65, %r16, 2;
	setp.ge.s32 	%p149, %r65, %r427;
	add.s32 	%r66, %r64, %r527;
	or.pred  	%p150, %p149, %p148;
	@%p150 bra 	$L__BB2_109;
	add.s32 	%r398, %r395, %r66;
	mul.wide.s32 	%rd116, %r398, 4;
	add.s64 	%rd117, %rd4, %rd116;
	st.global.f32 	[%rd117], %f336;
$L__BB2_109:
	ld.param.u32 	%r528, [_Z20subMtxMinorOptKernelPKfS0_Pfiii_param_5];
	ld.param.u32 	%r428, [_Z20subMtxMinorOptKernelPKfS0_Pfiii_param_3];
	setp.ge.s32 	%p151, %r65, %r428;
	setp.ge.s32 	%p152, %r56, %r528;
	cvt.s64.s32 	%rd118, %r66;
	add.s64 	%rd119, %rd1, %rd118;
	shl.b64 	%rd120, %rd119, 2;
	add.s64 	%rd5, %rd4, %rd120;
	or.pred  	%p153, %p151, %p152;
	@%p153 bra 	$L__BB2_111;
	st.global.f32 	[%rd5+4], %f335;
$L__BB2_111:
	ld.param.u32 	%r529, [_Z20subMtxMinorOptKernelPKfS0_Pfiii_param_5];
	ld.param.u32 	%r429, [_Z20subMtxMinorOptKernelPKfS0_Pfiii_param_3];
	setp.ge.s32 	%p154, %r65, %r429;
	setp.ge.s32 	%p155, %r57, %r529;
	or.pred  	%p156, %p154, %p155;
	@%p156 bra 	$L__BB2_113;
	st.global.f32 	[%rd5+8], %f334;
$L__BB2_113:
	ld.param.u32 	%r530, [_Z20subMtxMinorOptKernelPKfS0_Pfiii_param_5];
	ld.param.u32 	%r430, [_Z20subMtxMinorOptKernelPKfS0_Pfiii_param_3];
	setp.ge.s32 	%p157, %r65, %r430;
	setp.ge.s32 	%p158, %r58, %r530;
	or.pred  	%p159, %p157, %p158;
	@%p159 bra 	$L__BB2_115;
	st.global.f32 	[%rd5+12], %f333;
$L__BB2_115:
	ld.param.u32 	%r531, [_Z20subMtxMinorOptKernelPKfS0_Pfiii_param_5];
	ld.param.u32 	%r431, [_Z20subMtxMinorOptKernelPKfS0_Pfiii_param_3];
	setp.ge.s32 	%p160, %r65, %r431;
	setp.ge.s32 	%p161, %r59, %r531;
	or.pred  	%p162, %p160, %p161;
	@%p162 bra 	$L__BB2_117;
	st.global.f32 	[%rd5+16], %f332;
$L__BB2_117:
	ld.param.u32 	%r532, [_Z20subMtxMinorOptKernelPKfS0_Pfiii_param_5];
	ld.param.u32 	%r432, [_Z20subMtxMinorOptKernelPKfS0_Pfiii_param_3];
	setp.ge.s32 	%p163, %r65, %r432;
	setp.ge.s32 	%p164, %r60, %r532;
	or.pred  	%p165, %p163, %p164;
	@%p165 bra 	$L__BB2_119;
	st.global.f32 	[%rd5+20], %f331;
$L__BB2_119:
	ld.param.u32 	%r533, [_Z20subMtxMinorOptKernelPKfS0_Pfiii_param_5];
	ld.param.u32 	%r433, [_Z20subMtxMinorOptKernelPKfS0_Pfiii_param_3];
	setp.ge.s32 	%p166, %r65, %r433;
	setp.ge.s32 	%p167, %r61, %r533;
	or.pred  	%p168, %p166, %p167;
	@%p168 bra 	$L__BB2_121;
	st.global.f32 	[%rd5+24], %f330;
$L__BB2_121:
	ld.param.u32 	%r534, [_Z20subMtxMinorOptKernelPKfS0_Pfiii_param_5];
	ld.param.u32 	%r434, [_Z20subMtxMinorOptKernelPKfS0_Pfiii_param_3];
	setp.ge.s32 	%p169, %r65, %r434;
	setp.ge.s32 	%p170, %r62, %r534;
	or.pred  	%p171, %p169, %p170;
	@%p171 bra 	$L__BB2_123;
	st.global.f32 	[%rd5+28], %f329;
$L__BB2_123:
	ld.param.u32 	%r535, [_Z20subMtxMinorOptKernelPKfS0_Pfiii_param_5];
	ld.param.u32 	%r435, [_Z20subMtxMinorOptKernelPKfS0_Pfiii_param_3];
	setp.ge.s32 	%p172, %r395, %r535;
	add.s32 	%r67, %r16, 3;
	setp.ge.s32 	%p173, %r67, %r435;
	add.s32 	%r68, %r66, %r535;
	or.pred  	%p174, %p173, %p172;
	@%p174 bra 	$L__BB2_125;
	add.s32 	%r399, %r395, %r68;
	mul.wide.s32 	%rd121, %r399, 4;
	add.s64 	%rd122, %rd4, %rd121;
	st.global.f32 	[%rd122], %f328;
$L__BB2_125:
	ld.param.u32 	%r536, [_Z20subMtxMinorOptKernelPKfS0_Pfiii_param_5];
	ld.param.u32 	%r436, [_Z20subMtxMinorOptKernelPKfS0_Pfiii_param_3];
	setp.ge.s32 	%p175, %r67, %r436;
	setp.ge.s32 	%p176, %r56, %r536;
	cvt.s64.s32 	%rd123, %r68;
	add.s64 	%rd124, %rd1, %rd123;
	shl.b64 	%rd125, %rd124, 2;
	add.s64 	%rd6, %rd4, %rd125;
	or.pred  	%p177, %p175, %p176;
	@%p177 bra 	$L__BB2_127;
	st.global.f32 	[%rd6+4], %f327;
$L__BB2_127:
	ld.param.u32 	%r537, [_Z20subMtxMinorOptKernelPKfS0_Pfiii_param_5];
	ld.param.u32 	%r437, [_Z20subMtxMinorOptKernelPKfS0_Pfiii_param_3];
	setp.ge.s32 	%p178, %r67, %r437;
	setp.ge.s32 	%p179, %r57, %r537;
	or.pred  	%p180, %p178, %p179;
	@%p180 bra 	$L__BB2_129;
	st.global.f32 	[%rd6+8], %f326;
$L__BB2_129:
	ld.param.u32 	%r538, [_Z20subMtxMinorOptKernelPKfS0_Pfiii_param_5];
	ld.param.u32 	%r438, [_Z20subMtxMinorOptKernelPKfS0_Pfiii_param_3];
	setp.ge.s32 	%p181, %r67, %r438;
	setp.ge.s32 	%p182, %r58, %r538;
	or.pred  	%p183, %p181, %p182;
	@%p183 bra 	$L__BB2_131;
	st.global.f32 	[%rd6+12], %f325;
$L__BB2_131:
	ld.param.u32 	%r539, [_Z20subMtxMinorOptKernelPKfS0_Pfiii_param_5];
	ld.param.u32 	%r439, [_Z20subMtxMinorOptKernelPKfS0_Pfiii_param_3];
	setp.ge.s32 	%p184, %r67, %r439;
	setp.ge.s32 	%p185, %r59, %r539;
	or.pred  	%p186, %p184, %p185;
	@%p186 bra 	$L__BB2_133;
	st.global.f32 	[%rd6+16], %f324;
$L__BB2_133:
	ld.param.u32 	%r540, [_Z20subMtxMinorOptKernelPKfS0_Pfiii_param_5];
	ld.param.u32 	%r440, [_Z20subMtxMinorOptKernelPKfS0_Pfiii_param_3];
	setp.ge.s32 	%p187, %r67, %r440;
	setp.ge.s32 	%p188, %r60, %r540;
	or.pred  	%p189, %p187, %p188;
	@%p189 bra 	$L__BB2_135;
	st.global.f32 	[%rd6+20], %f323;
$L__BB2_135:
	ld.param.u32 	%r541, [_Z20subMtxMinorOptKernelPKfS0_Pfiii_param_5];
	ld.param.u32 	%r441, [_Z20subMtxMinorOptKernelPKfS0_Pfiii_param_3];
	setp.ge.s32 	%p190, %r67, %r441;
	setp.ge.s32 	%p191, %r61, %r541;
	or.pred  	%p192, %p190, %p191;
	@%p192 bra 	$L__BB2_137;
	st.global.f32 	[%rd6+24], %f322;
$L__BB2_137:
	ld.param.u32 	%r542, [_Z20subMtxMinorOptKernelPKfS0_Pfiii_param_5];
	ld.param.u32 	%r442, [_Z20subMtxMinorOptKernelPKfS0_Pfiii_param_3];
	setp.ge.s32 	%p193, %r67, %r442;
	setp.ge.s32 	%p194, %r62, %r542;
	or.pred  	%p195, %p193, %p194;
	@%p195 bra 	$L__BB2_139;
	st.global.f32 	[%rd6+28], %f321;
$L__BB2_139:
	ld.param.u32 	%r543, [_Z20subMtxMinorOptKernelPKfS0_Pfiii_param_5];
	ld.param.u32 	%r443, [_Z20subMtxMinorOptKernelPKfS0_Pfiii_param_3];
	setp.ge.s32 	%p196, %r395, %r543;
	add.s32 	%r69, %r16, 4;
	setp.ge.s32 	%p197, %r69, %r443;
	add.s32 	%r70, %r68, %r543;
	or.pred  	%p198, %p197, %p196;
	@%p198 bra 	$L__BB2_141;
	add.s32 	%r400, %r395, %r70;
	mul.wide.s32 	%rd126, %r400, 4;
	add.s64 	%rd127, %rd4, %rd126;
	st.global.f32 	[%rd127], %f320;
$L__BB2_141:
	ld.param.u32 	%r544, [_Z20subMtxMinorOptKernelPKfS0_Pfiii_param_5];
	ld.param.u32 	%r444, [_Z20subMtxMinorOptKernelPKfS0_Pfiii_param_3];
	setp.ge.s32 	%p199, %r69, %r444;
	setp.ge.s32 	%p200, %r56, %r544;
	cvt.s64.s32 	%rd128, %r70;
	add.s64 	%rd129, %rd1, %rd128;
	shl.b64 	%rd130, %rd129, 2;
	add.s64 	%rd7, %rd4, %rd130;
	or.pred  	%p201, %p199, %p200;
	@%p201 bra 	$L__BB2_143;
	st.global.f32 	[%rd7+4], %f319;
$L__BB2_143:
	ld.param.u32 	%r545, [_Z20subMtxMinorOptKernelPKfS0_Pfiii_param_5];
	ld.param.u32 	%r445, [_Z20subMtxMinorOptKernelPKfS0_Pfiii_param_3];
	setp.ge.s32 	%p202, %r69, %r445;
	setp.ge.s32 	%p203, %r57, %r545;
	or.pred  	%p204, %p202, %p203;
	@%p204 bra 	$L__BB2_145;
	st.global.f32 	[%rd7+8], %f318;
$L__BB2_145:
	ld.param.u32 	%r546, [_Z20subMtxMinorOptKernelPKfS0_Pfiii_param_5];
	ld.param.u32 	%r446, [_Z20subMtxMinorOptKernelPKfS0_Pfiii_param_3];
	setp.ge.s32 	%p205, %r69, %r446;
	setp.ge.s32 	%p206, %r58, %r546;
	or.pred  	%p207, %p205, %p206;
	@%p207 bra 	$L__BB2_147;
	st.global.f32 	[%rd7+12], %f317;
$L__BB2_147:
	ld.param.u32 	%r547, [_Z20subMtxMinorOptKernelPKfS0_Pfiii_param_5];
	ld.param.u32 	%r447, [_Z20subMtxMinorOptKernelPKfS0_Pfiii_param_3];
	setp.ge.s32 	%p208, %r69, %r447;
	setp.ge.s32 	%p209, %r59, %r547;
	or.pred  	%p210, %p208, %p209;
	@%p210 bra 	$L__BB2_149;
	st.global.f32 	[%rd7+16], %f316;
$L__BB2_149:
	ld.param.u32 	%r548, [_Z20subMtxMinorOptKernelPKfS0_Pfiii_param_5];
	ld.param.u32 	%r448, [_Z20subMtxMinorOptKernelPKfS0_Pfiii_param_3];
	setp.ge.s32 	%p211, %r69, %r448;
	setp.ge.s32 	%p212, %r60, %r548;
	or.pred  	%p213, %p211, %p212;
	@%p213 bra 	$L__BB2_151;
	st.global.f32 	[%rd7+20], %f315;
$L__BB2_151:
	ld.param.u32 	%r549, [_Z20subMtxMinorOptKernelPKfS0_Pfiii_param_5];
	ld.param.u32 	%r449, [_Z20subMtxMinorOptKernelPKfS0_Pfiii_param_3];
	setp.ge.s32 	%p214, %r69, %r449;
	setp.ge.s32 	%p215, %r61, %r549;
	or.pred  	%p216, %p214, %p215;
	@%p216 bra 	$L__BB2_153;
	st.global.f32 	[%rd7+24], %f314;
$L__BB2_153:
	ld.param.u32 	%r550, [_Z20subMtxMinorOptKernelPKfS0_Pfiii_param_5];
	ld.param.u32 	%r450, [_Z20subMtxMinorOptKernelPKfS0_Pfiii_param_3];
	setp.ge.s32 	%p217, %r69, %r450;
	setp.ge.s32 	%p218, %r62, %r550;
	or.pred  	%p219, %p217, %p218;
	@%p219 bra 	$L__BB2_155;
	st.global.f32 	[%rd7+28], %f313;
$L__BB2_155:
	ld.param.u32 	%r551, [_Z20subMtxMinorOptKernelPKfS0_Pfiii_param_5];
	ld.param.u32 	%r451, [_Z20subMtxMinorOptKernelPKfS0_Pfiii_param_3];
	setp.ge.s32 	%p220, %r395, %r551;
	add.s32 	%r71, %r16, 5;
	setp.ge.s32 	%p221, %r71, %r451;
	add.s32 	%r72, %r70, %r551;
	or.pred  	%p222, %p221, %p220;
	@%p222 bra 	$L__BB2_157;
	add.s32 	%r401, %r395, %r72;
	mul.wide.s32 	%rd131, %r401, 4;
	add.s64 	%rd132, %rd4, %rd131;
	st.global.f32 	[%rd132], %f312;
$L__BB2_157:
	ld.param.u32 	%r552, [_Z20subMtxMinorOptKernelPKfS0_Pfiii_param_5];
	ld.param.u32 	%r452, [_Z20subMtxMinorOptKernelPKfS0_Pfiii_param_3];
	setp.ge.s32 	%p223, %r71, %r452;
	setp.ge.s32 	%p224, %r56, %r552;
	cvt.s64.s32 	%rd133, %r72;
	add.s64 	%rd134, %rd1, %rd133;
	shl.b64 	%rd135, %rd134, 2;
	add.s64 	%rd8, %rd4, %rd135;
	or.pred  	%p225, %p223, %p224;
	@%p225 bra 	$L__BB2_159;
	st.global.f32 	[%rd8+4], %f311;
$L__BB2_159:
	ld.param.u32 	%r553, [_Z20subMtxMinorOptKernelPKfS0_Pfiii_param_5];
	ld.param.u32 	%r453, [_Z20subMtxMinorOptKernelPKfS0_Pfiii_param_3];
	setp.ge.s32 	%p226, %r71, %r453;
	setp.ge.s32 	%p227, %r57, %r553;
	or.pred  	%p228, %p226, %p227;
	@%p228 bra 	$L__BB2_161;
	st.global.f32 	[%rd8+8], %f310;
$L__BB2_161:
	ld.param.u32 	%r554, [_Z20subMtxMinorOptKernelPKfS0_Pfiii_param_5];
	ld.param.u32 	%r454, [_Z20subMtxMinorOptKernelPKfS0_Pfiii_param_3];
	setp.ge.s32 	%p229, %r71, %r454;
	setp.ge.s32 	%p230, %r58, %r554;
	or.pred  	%p231, %p229, %p230;
	@%p231 bra 	$L__BB2_163;
	st.global.f32 	[%rd8+12], %f309;
$L__BB2_163:
	ld.param.u32 	%r555, [_Z20subMtxMinorOptKernelPKfS0_Pfiii_param_5];
	ld.param.u32 	%r455, [_Z20subMtxMinorOptKernelPKfS0_Pfiii_param_3];
	setp.ge.s32 	%p232, %r71, %r455;
	setp.ge.s32 	%p233, %r59, %r555;
	or.pred  	%p234, %p232, %p233;
	@%p234 bra 	$L__BB2_165;
	st.global.f32 	[%rd8+16], %f308;
$L__BB2_165:
	ld.param.u32 	%r556, [_Z20subMtxMinorOptKernelPKfS0_Pfiii_param_5];
	ld.param.u32 	%r456, [_Z20subMtxMinorOptKernelPKfS0_Pfiii_param_3];
	setp.ge.s32 	%p235, %r71, %r456;
	setp.ge.s32 	%p236, %r60, %r556;
	or.pred  	%p237, %p235, %p236;
	@%p237 bra 	$L__BB2_167;
	st.global.f32 	[%rd8+20], %f307;
$L__BB2_167:
	ld.param.u32 	%r557, [_Z20subMtxMinorOptKernelPKfS0_Pfiii_param_5];
	ld.param.u32 	%r457, [_Z20subMtxMinorOptKernelPKfS0_Pfiii_param_3];
	setp.ge.s32 	%p238, %r71, %r457;
	setp.ge.s32 	%p239, %r61, %r557;
	or.pred  	%p240, %p238, %p239;
	@%p240 bra 	$L__BB2_169;
	st.global.f32 	[%rd8+24], %f306;
$L__BB2_169:
	ld.param.u32 	%r558, [_Z20subMtxMinorOptKernelPKfS0_Pfiii_param_5];
	ld.param.u32 	%r458, [_Z20subMtxMinorOptKernelPKfS0_Pfiii_param_3];
	setp.ge.s32 	%p241, %r71, %r458;
	setp.ge.s32 	%p242, %r62, %r558;
	or.pred  	%p243, %p241, %p242;
	@%p243 bra 	$L__BB2_171;
	st.global.f32 	[%rd8+28], %f305;
$L__BB2_171:
	ld.param.u32 	%r559, [_Z20subMtxMinorOptKernelPKfS0_Pfiii_param_5];
	ld.param.u32 	%r459, [_Z20subMtxMinorOptKernelPKfS0_Pfiii_param_3];
	setp.ge.s32 	%p244, %r395, %r559;
	add.s32 	%r73, %r16, 6;
	setp.ge.s32 	%p245, %r73, %r459;
	add.s32 	%r74, %r72, %r559;
	or.pred  	%p246, %p245, %p244;
	@%p246 bra 	$L__BB2_173;
	add.s32 	%r402, %r395, %r74;
	mul.wide.s32 	%rd136, %r402, 4;
	add.s64 	%rd137, %rd4, %rd136;
	st.global.f32 	[%rd137], %f304;
$L__BB2_173:
	ld.param.u32 	%r560, [_Z20subMtxMinorOptKernelPKfS0_Pfiii_param_5];
	ld.param.u32 	%r460, [_Z20subMtxMinorOptKernelPKfS0_Pfiii_param_3];
	setp.ge.s32 	%p247, %r73, %r460;
	setp.ge.s32 	%p248, %r56, %r560;
	cvt.s64.s32 	%rd138, %r74;
	add.s64 	%rd139, %rd1, %rd138;
	shl.b64 	%rd140, %rd139, 2;
	add.s64 	%rd9, %rd4, %rd140;
	or.pred  	%p249, %p247, %p248;
	@%p249 bra 	$L__BB2_175;
	st.global.f32 	[%rd9+4], %f303;
$L__BB2_175:
	ld.param.u32 	%r561, [_Z20subMtxMinorOptKernelPKfS0_Pfiii_param_5];
	ld.param.u32 	%r461, [_Z20subMtxMinorOptKernelPKfS0_Pfiii_param_3];
	setp.ge.s32 	%p250, %r73, %r461;
	setp.ge.s32 	%p251, %r57, %r561;
	or.pred  	%p252, %p250, %p251;
	@%p252 bra 	$L__BB2_177;
	st.global.f32 	[%rd9+8], %f302;
$L__BB2_177:
	ld.param.u32 	%r562, [_Z20subMtxMinorOptKernelPKfS0_Pfiii_param_5];
	ld.param.u32 	%r462, [_Z20subMtxMinorOptKernelPKfS0_Pfiii_param_3];
	setp.ge.s32 	%p253, %r73, %r462;
	setp.ge.s32 	%p254, %r58, %r562;
	or.pred  	%p255, %p253, %p254;
	@%p255 bra 	$L__BB2_179;
	st.global.f32 	[%rd9+12], %f301;
$L__BB2_179:
	ld.param.u32 	%r563, [_Z20subMtxMinorOptKernelPKfS0_Pfiii_param_5];
	ld.param.u32 	%r463, [_Z20subMtxMinorOptKernelPKfS0_Pfiii_param_3];
	setp.ge.s32 	%p256, %r73, %r463;
	setp.ge.s32 	%p257, %r59, %r563;
	or.pred  	%p258, %p256, %p257;
	@%p258 bra 	$L__BB2_181;
	st.global.f32 	[%rd9+16], %f300;
$L__BB2_181:
	ld.param.u32 	%r564, [_Z20subMtxMinorOptKernelPKfS0_Pfiii_param_5];
	ld.param.u32 	%r464, [_Z20subMtxMinorOptKernelPKfS0_Pfiii_param_3];
	setp.ge.s32 	%p259, %r73, %r464;
	setp.ge.s32 	%p260, %r60, %r564;
	or.pred  	%p261, %p259, %p260;
	@%p261 bra 	$L__BB2_183;
	st.global.f32 	[%rd9+20], %f299;
$L__BB2_183:
	ld.param.u32 	%r565, [_Z20subMtxMinorOptKernelPKfS0_Pfiii_param_5];
	ld.param.u32 	%r465, [_Z20subMtxMinorOptKernelPKfS0_Pfiii_param_3];
	setp.ge.s32 	%p262, %r73, %r465;
	setp.ge.s32 	%p263, %r61, %r565;
	or.pred  	%p264, %p262, %p263;
	@%p264 bra 	$L__BB2_185;
	st.global.f32 	[%rd9+24], %f298;
$L__BB2_185:
	ld.param.u32 	%r566, [_Z20subMtxMinorOptKernelPKfS0_Pfiii_param_5];
	ld.param.u32 	%r466, [_Z20subMtxMinorOptKernelPKfS0_Pfiii_param_3];
	setp.ge.s32 	%p265, %r73, %r466;
	setp.ge.s32 	%p266, %r62, %r566;
	or.pred  	%p267, %p265, %p266;
	@%p267 bra 	$L__BB2_187;
	st.global.f32 	[%rd9+28], %f297;
$L__BB2_187:
	ld.param.u32 	%r567, [_Z20subMtxMinorOptKernelPKfS0_Pfiii_param_5];
	ld.param.u32 	%r467, [_Z20subMtxMinorOptKernelPKfS0_Pfiii_param_3];
	setp.ge.s32 	%p268, %r395, %r567;
	add.s32 	%r75, %r16, 7;
	setp.ge.s32 	%p269, %r75, %r467;
	add.s32 	%r76, %r74, %r567;
	or.pred  	%p270, %p269, %p268;
	@%p270 bra 	$L__BB2_189;
	add.s32 	%r403, %r395, %r76;
	mul.wide.s32 	%rd141, %r403, 4;
	add.s64 	%rd142, %rd4, %rd141;
	st.global.f32 	[%rd142], %f296;
$L__BB2_189:
	ld.param.u32 	%r568, [_Z20subMtxMinorOptKernelPKfS0_Pfiii_param_5];
	ld.param.u32 	%r468, [_Z20subMtxMinorOptKernelPKfS0_Pfiii_param_3];
	setp.ge.s32 	%p271, %r75, %r468;
	setp.ge.s32 	%p272, %r56, %r568;
	cvt.s64.s32 	%rd143, %r76;
	add.s64 	%rd144, %rd1, %rd143;
	shl.b64 	%rd145, %rd144, 2;
	add.s64 	%rd10, %rd4, %rd145;
	or.pred  	%p273, %p271, %p272;
	@%p273 bra 	$L__BB2_191;
	st.global.f32 	[%rd10+4], %f295;
$L__BB2_191:
	ld.param.u32 	%r569, [_Z20subMtxMinorOptKernelPKfS0_Pfiii_param_5];
	ld.param.u32 	%r469, [_Z20subMtxMinorOptKernelPKfS0_Pfiii_param_3];
	setp.ge.s32 	%p274, %r75, %r469;
	setp.ge.s32 	%p275, %r57, %r569;
	or.pred  	%p276, %p274, %p275;
	@%p276 bra 	$L__BB2_193;
	st.global.f32 	[%rd10+8], %f294;
$L__BB2_193:
	ld.param.u32 	%r570, [_Z20subMtxMinorOptKernelPKfS0_Pfiii_param_5];
	ld.param.u32 	%r470, [_Z20subMtxMinorOptKernelPKfS0_Pfiii_param_3];
	setp.ge.s32 	%p277, %r75, %r470;
	setp.ge.s32 	%p278, %r58, %r570;
	or.pred  	%p279, %p277, %p278;
	@%p279 bra 	$L__BB2_195;
	st.global.f32 	[%rd10+12], %f293;
$L__BB2_195:
	ld.param.u32 	%r571, [_Z20subMtxMinorOptKernelPKfS0_Pfiii_param_5];
	ld.param.u32 	%r471, [_Z20subMtxMinorOptKernelPKfS0_Pfiii_param_3];
	setp.ge.s32 	%p280, %r75, %r471;
	setp.ge.s32 	%p281, %r59, %r571;
	or.pred  	%p282, %p280, %p281;
	@%p282 bra 	$L__BB2_197;
	st.global.f32 	[%rd10+16], %f292;
$L__BB2_197:
	ld.param.u32 	%r572, [_Z20subMtxMinorOptKernelPKfS0_Pfiii_param_5];
	ld.param.u32 	%r472, [_Z20subMtxMinorOptKernelPKfS0_Pfiii_param_3];
	setp.ge.s32 	%p283, %r75, %r472;
	setp.ge.s32 	%p284, %r60, %r572;
	or.pred  	%p285, %p283, %p284;
	@%p285 bra 	$L__BB2_199;
	st.global.f32 	[%rd10+20], %f291;
$L__BB2_199:
	ld.param.u32 	%r573, [_Z20subMtxMinorOptKernelPKfS0_Pfiii_param_5];
	ld.param.u32 	%r473, [_Z20subMtxMinorOptKernelPKfS0_Pfiii_param_3];
	setp.ge.s32 	%p286, %r75, %r473;
	setp.ge.s32 	%p287, %r61, %r573;
	or.pred  	%p288, %p286, %p287;
	@%p288 bra 	$L__BB2_201;
	st.global.f32 	[%rd10+24], %f290;
$L__BB2_201:
	ld.param.u32 	%r574, [_Z20subMtxMinorOptKernelPKfS0_Pfiii_param_5];
	ld.param.u32 	%r474, [_Z20subMtxMinorOptKernelPKfS0_Pfiii_param_3];
	setp.ge.s32 	%p289, %r75, %r474;
	setp.ge.s32 	%p290, %r62, %r574;
	or.pred  	%p291, %p289, %p290;
	@%p291 bra 	$L__BB2_203;
	st.global.f32 	[%rd10+28], %f289;
$L__BB2_203:
	ret;

}


// ===== COMPILED SASS (sm_100) =====

	.target	sm_100

	.elftype	@"ET_EXEC"


//--------------------- .note.nv.tkinfo           --------------------------
	.section	.note.nv.tkinfo,"",@"SHT_NOTE"
	.sectionflags	@"SHF_NOTE_NV_TKINFO"
	.tkinfo
        /*0018*/ 	.word	0x00000002
        /*0030*/ 	.string	""
        /*0030*/ 	.string	"ptxas"
        /*0030*/ 	.string	"Cuda compilation tools, release 13.0, V13.0.88"
        /*0030*/ 	.string	"Build cuda_13.0.r13.0/compiler.36424714_0"
        /*0030*/ 	.string	"-arch sm_100 -m 64 "



//--------------------- .note.nv.cuinfo           --------------------------
	.section	.note.nv.cuinfo,"",@"SHT_NOTE"
	.sectionflags	@"SHF_NOTE_NV_CUINFO"
        /*0018*/ 	.short	0x0002
        /*001a*/ 	.short	0x0064
        /*001c*/ 	.short	0x0082
	.zero		2


//--------------------- .nv.info                  --------------------------
	.section	.nv.info,"",@"SHT_CUDA_INFO"
	.align	4


	//----- nvinfo : EIATTR_REGCOUNT
	.align		4
        /*0000*/ 	.byte	0x04, 0x2f
        /*0002*/ 	.short	(.L_1 - .L_0)
	.align		4
.L_0:
        /*0004*/ 	.word	index@(_Z17naiveMatmulKernelPKfS0_Pfiii)
        /*0008*/ 	.word	0x00000020


	//----- nvinfo : EIATTR_FRAME_SIZE
	.align		4
.L_1:
        /*000c*/ 	.byte	0x04, 0x11
        /*000e*/ 	.short	(.L_3 - .L_2)
	.align		4
.L_2:
        /*0010*/ 	.word	index@(_Z17naiveMatmulKernelPKfS0_Pfiii)
        /*0014*/ 	.word	0x00000000


	//----- nvinfo : EIATTR_REGCOUNT
	.align		4
.L_3:
        /*0018*/ 	.byte	0x04, 0x2f
        /*001a*/ 	.short	(.L_5 - .L_4)
	.align		4
.L_4:
        /*001c*/ 	.word	index@(_Z12subMtxKernelPKfS0_Pfiii)
        /*0020*/ 	.word	0x00000060


	//----- nvinfo : EIATTR_FRAME_SIZE
	.align		4
.L_5:
        /*0024*/ 	.byte	0x04, 0x11
        /*0026*/ 	.short	(.L_7 - .L_6)
	.align		4
.L_6:
        /*0028*/ 	.word	index@($__internal_1_$__cuda_sm20_div_u16)
        /*002c*/ 	.word	0x00000000


	//----- nvinfo : EIATTR_FRAME_SIZE
	.align		4
.L_7:
        /*0030*/ 	.byte	0x04, 0x11
        /*0032*/ 	.short	(.L_9 - .L_8)
	.align		4
.L_8:
        /*0034*/ 	.word	index@(_Z12subMtxKernelPKfS0_Pfiii)
        /*0038*/ 	.word	0x00000000


	//----- nvinfo : EIATTR_REGCOUNT
	.align		4
.L_9:
        /*003c*/ 	.byte	0x04, 0x2f
        /*003e*/ 	.short	(.L_11 - .L_10)
	.align		4
.L_10:
        /*0040*/ 	.word	index@(_Z20subMtxMinorOptKernelPKfS0_Pfiii)
        /*0044*/ 	.word	0x0000005e


	//----- nvinfo : EIATTR_FRAME_SIZE
	.align		4
.L_11:
        /*0048*/ 	.byte	0x04, 0x11
        /*004a*/ 	.short	(.L_13 - .L_12)
	.align		4
.L_12:
        /*004c*/ 	.word	index@($__internal_0_$__cuda_sm20_div_u16)
        /*0050*/ 	.word	0x00000000


	//----- nvinfo : EIATTR_FRAME_SIZE
	.align		4
.L_13:
        /*0054*/ 	.byte	0x04, 0x11
        /*0056*/ 	.short	(.L_15 - .L_14)
	.align		4
.L_14:
        /*0058*/ 	.word	index@(_Z20subMtxMinorOptKernelPKfS0_Pfiii)
        /*005c*/ 	.word	0x00000000


	//----- nvinfo : EIATTR_MIN_STACK_SIZE
	.align		4
.L_15:
        /*0060*/ 	.byte	0x04, 0x12
        /*0062*/ 	.short	(.L_17 - .L_16)
	.align		4
.L_16:
        /*0064*/ 	.word	index@(_Z20subMtxMinorOptKernelPKfS0_Pfiii)
        /*0068*/ 	.word	0x00000000


	//----- nvinfo : EIATTR_MIN_STACK_SIZE
	.align		4
.L_17:
        /*006c*/ 	.byte	0x04, 0x12
        /*006e*/ 	.short	(.L_19 - .L_18)
	.align		4
.L_18:
        /*0070*/ 	.word	index@(_Z12subMtxKernelPKfS0_Pfiii)
        /*0074*/ 	.word	0x00000000


	//----- nvinfo : EIATTR_MIN_STACK_SIZE
	.align		4
.L_19:
        /*0078*/ 	.byte	0x04, 0x12
        /*007a*/ 	.short	(.L_21 - .L_20)
	.align		4
.L_20:
        /*007c*/ 	.word	index@(_Z17naiveMatmulKernelPKfS0_Pfiii)
        /*0080*/ 	.word	0x00000000
.L_21:


//--------------------- .nv.compat                --------------------------
	.section	.nv.compat,"",@"SHT_CUDA_COMPAT_INFO"
	.align	4
        /*0000*/ 	.byte	0x02, 0x09, 0x00, 0x00, 0x02, 0x02, 0x01, 0x00, 0x02, 0x05, 0x05, 0x00, 0x03, 0x07, 0x01, 0x01
        /*0010*/ 	.byte	0x02, 0x03, 0x00, 0x00, 0x02, 0x06, 0x01, 0x00, 0x04, 0x0b, 0x08, 0x00, 0x01, 0x00, 0x00, 0x00
        /*0020*/ 	.byte	0x00, 0x00, 0x00, 0x00


//--------------------- .nv.info._Z20subMtxMinorOptKernelPKfS0_Pfiii --------------------------
	.section	.nv.info._Z20subMtxMinorOptKernelPKfS0_Pfiii,"",@"SHT_CUDA_INFO"
	.sectionflags	@""
	.align	4


	//----- nvinfo : EIATTR_CUDA_API_VERSION
	.align		4
        /*0000*/ 	.byte	0x04, 0x37
        /*0002*/ 	.short	(.L_23 - .L_22)
.L_22:
        /*0004*/ 	.word	0x00000082


	//----- nvinfo : EIATTR_KPARAM_INFO
	.align		4
.L_23:
        /*0008*/ 	.byte	0x04, 0x17
        /*000a*/ 	.short	(.L_25 - .L_24)
.L_24:
        /*000c*/ 	.word	0x00000000
        /*0010*/ 	.short	0x0005
        /*0012*/ 	.short	0x0020
        /*0014*/ 	.byte	0x00, 0xf0, 0x11, 0x00


	//----- nvinfo : EIATTR_KPARAM_INFO
	.align		4
.L_25:
        /*0018*/ 	.byte	0x04, 0x17
        /*001a*/ 	.short	(.L_27 - .L_26)
.L_26:
        /*001c*/ 	.word	0x00000000
        /*0020*/ 	.short	0x0004
        /*0022*/ 	.short	0x001c
        /*0024*/ 	.byte	0x00, 0xf0, 0x11, 0x00


	//----- nvinfo : EIATTR_KPARAM_INFO
	.align		4
.L_27:
        /*0028*/ 	.byte	0x04, 0x17
        /*002a*/ 	.short	(.L_29 - .L_28)
.L_28:
        /*002c*/ 	.word	0x00000000
        /*0030*/ 	.short	0x0003
        /*0032*/ 	.short	0x0018
        /*0034*/ 	.byte	0x00, 0xf0, 0x11, 0x00


	//----- nvinfo : EIATTR_KPARAM_INFO
	.align		4
.L_29:
        /*0038*/ 	.byte	0x04, 0x17
        /*003a*/ 	.short	(.L_31 - .L_30)
.L_30:
        /*003c*/ 	.word	0x00000000
        /*0040*/ 	.short	0x0002
        /*0042*/ 	.short	0x0010
        /*0044*/ 	.byte	0x00, 0xf5, 0x21, 0x00


	//----- nvinfo : EIATTR_KPARAM_INFO
	.align		4
.L_31:
        /*0048*/ 	.byte	0x04, 0x17
        /*004a*/ 	.short	(.L_33 - .L_32)
.L_32:
        /*004c*/ 	.word	0x00000000
        /*0050*/ 	.short	0x0001
        /*0052*/ 	.short	0x0008
        /*0054*/ 	.byte	0x00, 0xf5, 0x21, 0x00


	//----- nvinfo : EIATTR_KPARAM_INFO
	.align		4
.L_33:
        /*0058*/ 	.byte	0x04, 0x17
        /*005a*/ 	.short	(.L_35 - .L_34)
.L_34:
        /*005c*/ 	.word	0x00000000
        /*0060*/ 	.short	0x0000
        /*0062*/ 	.short	0x0000
        /*0064*/ 	.byte	0x00, 0xf5, 0x21, 0x00


	//----- nvinfo : EIATTR_SPARSE_MMA_MASK
	.align		4
.L_35:
        /*0068*/ 	.byte	0x03, 0x50
        /*006a*/ 	.short	0x0000


	//----- nvinfo : EIATTR_MAXREG_COUNT
	.align		4
        /*006c*/ 	.byte	0x03, 0x1b
        /*006e*/ 	.short	0x00ff


	//----- nvinfo : EIATTR_NUM_BARRIERS
	.align		4
        /*0070*/ 	.byte	0x02, 0x4c
        /*0072*/ 	.byte	0x01
	.zero		1


	//----- nvinfo : EIATTR_MERCURY_ISA_VERSION
	.align		4
        /*0074*/ 	.byte	0x03, 0x5f
        /*0076*/ 	.short	0x0101


	//----- nvinfo : EIATTR_VRC_CTA_INIT_COUNT
	.align		4
        /*0078*/ 	.byte	0x02, 0x4a
	.zero		1
	.zero		1


	//----- nvinfo : EIATTR_EXIT_INSTR_OFFSETS
	.align		4
        /*007c*/ 	.byte	0x04, 0x1c
        /*007e*/ 	.short	(.L_37 - .L_36)


	//   ....[0]....
.L_36:
        /*0080*/ 	.word	0x00003610


	//   ....[1]....
        /*0084*/ 	.word	0x00003630


	//----- nvinfo : EIATTR_CRS_STACK_SIZE
	.align		4
.L_37:
        /*0088*/ 	.byte	0x04, 0x1e
        /*008a*/ 	.short	(.L_39 - .L_38)
.L_38:
        /*008c*/ 	.word	0x00000000


	//----- nvinfo : EIATTR_CBANK_PARAM_SIZE
	.align		4
.L_39:
        /*0090*/ 	.byte	0x03, 0x19
        /*0092*/ 	.short	0x0024


	//----- nvinfo : EIATTR_PARAM_CBANK
	.align		4
        /*0094*/ 	.byte	0x04, 0x0a
        /*0096*/ 	.short	(.L_41 - .L_40)
	.align		4
.L_40:
        /*0098*/ 	.word	index@(.nv.constant0._Z20subMtxMinorOptKernelPKfS0_Pfiii)
        /*009c*/ 	.short	0x0380
        /*009e*/ 	.short	0x0024


	//----- nvinfo : EIATTR_SW_WAR
	.align		4
.L_41:
        /*00a0*/ 	.byte	0x04, 0x36
        /*00a2*/ 	.short	(.L_43 - .L_42)
.L_42:
        /*00a4*/ 	.word	0x00000008
.L_43:


//--------------------- .nv.info._Z12subMtxKernelPKfS0_Pfiii --------------------------
	.section	.nv.info._Z12subMtxKernelPKfS0_Pfiii,"",@"SHT_CUDA_INFO"
	.sectionflags	@""
	.align	4


	//----- nvinfo : EIATTR_CUDA_API_VERSION
	.align		4
        /*0000*/ 	.byte	0x04, 0x37
        /*0002*/ 	.short	(.L_45 - .L_44)
.L_44:
        /*0004*/ 	.word	0x00000082


	//----- nvinfo : EIATTR_KPARAM_INFO
	.align		4
.L_45:
        /*0008*/ 	.byte	0x04, 0x17
        /*000a*/ 	.short	(.L_47 - .L_46)
.L_46:
        /*000c*/ 	.word	0x00000000
        /*0010*/ 	.short	0x0005
        /*0012*/ 	.short	0x0020
        /*0014*/ 	.byte	0x00, 0xf0, 0x11, 0x00


	//----- nvinfo : EIATTR_KPARAM_INFO
	.align		4
.L_47:
        /*0018*/ 	.byte	0x04, 0x17
        /*001a*/ 	.short	(.L_49 - .L_48)
.L_48:
        /*001c*/ 	.word	0x00000000
        /*0020*/ 	.short	0x0004
        /*0022*/ 	.short	0x001c
        /*0024*/ 	.byte	0x00, 0xf0, 0x11, 0x00


	//----- nvinfo : EIATTR_KPARAM_INFO
	.align		4
.L_49:
        /*0028*/ 	.byte	0x04, 0x17
        /*002a*/ 	.short	(.L_51 - .L_50)
.L_50:
        /*002c*/ 	.word	0x00000000
        /*0030*/ 	.short	0x0003
        /*0032*/ 	.short	0x0018
        /*0034*/ 	.byte	0x00, 0xf0, 0x11, 0x00


	//----- nvinfo : EIATTR_KPARAM_INFO
	.align		4
.L_51:
        /*0038*/ 	.byte	0x04, 0x17
        /*003a*/ 	.short	(.L_53 - .L_52)
.L_52:
        /*003c*/ 	.word	0x00000000
        /*0040*/ 	.short	0x0002
        /*0042*/ 	.short	0x0010
        /*0044*/ 	.byte	0x00, 0xf5, 0x21, 0x00


	//----- nvinfo : EIATTR_KPARAM_INFO
	.align		4
.L_53:
        /*0048*/ 	.byte	0x04, 0x17
        /*004a*/ 	.short	(.L_55 - .L_54)
.L_54:
        /*004c*/ 	.word	0x00000000
        /*0050*/ 	.short	0x0001
        /*0052*/ 	.short	0x0008
        /*0054*/ 	.byte	0x00, 0xf5, 0x21, 0x00


	//----- nvinfo : EIATTR_KPARAM_INFO
	.align		4
.L_55:
        /*0058*/ 	.byte	0x04, 0x17
        /*005a*/ 	.short	(.L_57 - .L_56)
.L_56:
        /*005c*/ 	.word	0x00000000
        /*0060*/ 	.short	0x0000
        /*0062*/ 	.short	0x0000
        /*0064*/ 	.byte	0x00, 0xf5, 0x21, 0x00


	//----- nvinfo : EIATTR_SPARSE_MMA_MASK
	.align		4
.L_57:
        /*0068*/ 	.byte	0x03, 0x50
        /*006a*/ 	.short	0x0000


	//----- nvinfo : EIATTR_MAXREG_COUNT
	.align		4
        /*006c*/ 	.byte	0x03, 0x1b
        /*006e*/ 	.short	0x00ff


	//----- nvinfo : EIATTR_NUM_BARRIERS
	.align		4
        /*0070*/ 	.byte	0x02, 0x4c
        /*0072*/ 	.byte	0x01
	.zero		1


	//----- nvinfo : EIATTR_MERCURY_ISA_VERSION
	.align		4
        /*0074*/ 	.byte	0x03, 0x5f
        /*0076*/ 	.short	0x0101


	//----- nvinfo : EIATTR_VRC_CTA_INIT_COUNT
	.align		4
        /*0078*/ 	.byte	0x02, 0x4a
	.zero		1
	.zero		1


	//----- nvinfo : EIATTR_EXIT_INSTR_OFFSETS
	.align		4
        /*007c*/ 	.byte	0x04, 0x1c
        /*007e*/ 	.short	(.L_59 - .L_58)


	//   ....[0]....
.L_58:
        /*0080*/ 	.word	0x00003660


	//   ....[1]....
        /*0084*/ 	.word	0x00003680


	//----- nvinfo : EIATTR_CRS_STACK_SIZE
	.align		4
.L_59:
        /*0088*/ 	.byte	0x04, 0x1e
        /*008a*/ 	.short	(.L_61 - .L_60)
.L_60:
        /*008c*/ 	.word	0x00000000


	//----- nvinfo : EIATTR_CBANK_PARAM_SIZE
	.align		4
.L_61:
        /*0090*/ 	.byte	0x03, 0x19
        /*0092*/ 	.short	0x0024


	//----- nvinfo : EIATTR_PARAM_CBANK
	.align		4
        /*0094*/ 	.byte	0x04, 0x0a
        /*0096*/ 	.short	(.L_63 - .L_62)
	.align		4
.L_62:
        /*0098*/ 	.word	index@(.nv.constant0._Z12subMtxKernelPKfS0_Pfiii)
        /*009c*/ 	.short	0x0380
        /*009e*/ 	.short	0x0024


	//----- nvinfo : EIATTR_SW_WAR
	.align		4
.L_63:
        /*00a0*/ 	.byte	0x04, 0x36
        /*00a2*/ 	.short	(.L_65 - .L_64)
.L_64:
        /*00a4*/ 	.word	0x00000008
.L_65:


//--------------------- .nv.info._Z17naiveMatmulKernelPKfS0_Pfiii --------------------------
	.section	.nv.info._Z17naiveMatmulKernelPKfS0_Pfiii,"",@"SHT_CUDA_INFO"
	.sectionflags	@""
	.align	4


	//----- nvinfo : EIATTR_CUDA_API_VERSION
	.align		4
        /*0000*/ 	.byte	0x04, 0x37
        /*0002*/ 	.short	(.L_67 - .L_66)
.L_66:
        /*0004*/ 	.word	0x00000082


	//----- nvinfo : EIATTR_KPARAM_INFO
	.align		4
.L_67:
        /*0008*/ 	.byte	0x04, 0x17
        /*000a*/ 	.short	(.L_69 - .L_68)
.L_68:
        /*000c*/ 	.word	0x00000000
        /*0010*/ 	.short	0x0005
        /*0012*/ 	.short	0x0020
        /*0014*/ 	.byte	0x00, 0xf0, 0x11, 0x00


	//----- nvinfo : EIATTR_KPARAM_INFO
	.align		4
.L_69:
        /*0018*/ 	.byte	0x04, 0x17
        /*001a*/ 	.short	(.L_71 - .L_70)
.L_70:
        /*001c*/ 	.word	0x00000000
        /*0020*/ 	.short	0x0004
        /*0022*/ 	.short	0x001c
        /*0024*/ 	.byte	0x00, 0xf0, 0x11, 0x00


	//----- nvinfo : EIATTR_KPARAM_INFO
	.align		4
.L_71:
        /*0028*/ 	.byte	0x04, 0x17
        /*002a*/ 	.short	(.L_73 - .L_72)
.L_72:
        /*002c*/ 	.word	0x00000000
        /*0030*/ 	.short	0x0003
        /*0032*/ 	.short	0x0018
        /*0034*/ 	.byte	0x00, 0xf0, 0x11, 0x00


	//----- nvinfo : EIATTR_KPARAM_INFO
	.align		4
.L_73:
        /*0038*/ 	.byte	0x04, 0x17
        /*003a*/ 	.short	(.L_75 - .L_74)
.L_74:
        /*003c*/ 	.word	0x00000000
        /*0040*/ 	.short	0x0002
        /*0042*/ 	.short	0x0010
        /*0044*/ 	.byte	0x00, 0xf5, 0x21, 0x00


	//----- nvinfo : EIATTR_KPARAM_INFO
	.align		4
.L_75:
        /*0048*/ 	.byte	0x04, 0x17
        /*004a*/ 	.short	(.L_77 - .L_76)
.L_76:
        /*004c*/ 	.word	0x00000000
        /*0050*/ 	.short	0x0001
        /*0052*/ 	.short	0x0008
        /*0054*/ 	.byte	0x00, 0xf5, 0x21, 0x00


	//----- nvinfo : EIATTR_KPARAM_INFO
	.align		4
.L_77:
        /*0058*/ 	.byte	0x04, 0x17
        /*005a*/ 	.short	(.L_79 - .L_78)
.L_78:
        /*005c*/ 	.word	0x00000000
        /*0060*/ 	.short	0x0000
        /*0062*/ 	.short	0x0000
        /*0064*/ 	.byte	0x00, 0xf5, 0x21, 0x00


	//----- nvinfo : EIATTR_SPARSE_MMA_MASK
	.align		4
.L_79:
        /*0068*/ 	.byte	0x03, 0x50
        /*006a*/ 	.short	0x0000


	//----- nvinfo : EIATTR_MAXREG_COUNT
	.align		4
        /*006c*/ 	.byte	0x03, 0x1b
        /*006e*/ 	.short	0x00ff


	//----- nvinfo : EIATTR_MERCURY_ISA_VERSION
	.align		4
        /*0070*/ 	.byte	0x03, 0x5f
        /*0072*/ 	.short	0x0101


	//----- nvinfo : EIATTR_VRC_CTA_INIT_COUNT
	.align		4
        /*0074*/ 	.byte	0x02, 0x4a
	.zero		1
	.zero		1


	//----- nvinfo : EIATTR_EXIT_INSTR_OFFSETS
	.align		4
        /*0078*/ 	.byte	0x04, 0x1c
        /*007a*/ 	.short	(.L_81 - .L_80)


	//   ....[0]....
.L_80:
        /*007c*/ 	.word	0x000000d0


	//   ....[1]....
        /*0080*/ 	.word	0x000008f0


	//----- nvinfo : EIATTR_CBANK_PARAM_SIZE
	.align		4
.L_81:
        /*0084*/ 	.byte	0x03, 0x19
        /*0086*/ 	.short	0x0024


	//----- nvinfo : EIATTR_PARAM_CBANK
	.align		4
        /*0088*/ 	.byte	0x04, 0x0a
        /*008a*/ 	.short	(.L_83 - .L_82)
	.align		4
.L_82:
        /*008c*/ 	.word	index@(.nv.constant0._Z17naiveMatmulKernelPKfS0_Pfiii)
        /*0090*/ 	.short	0x0380
        /*0092*/ 	.short	0x0024


	//----- nvinfo : EIATTR_SW_WAR
	.align		4
.L_83:
        /*0094*/ 	.byte	0x04, 0x36
        /*0096*/ 	.short	(.L_85 - .L_84)
.L_84:
        /*0098*/ 	.word	0x00000008
.L_85:


//--------------------- .nv.callgraph             --------------------------
	.section	.nv.callgraph,"",@"SHT_CUDA_CALLGRAPH"
	.align	4
	.sectionentsize	8
	.align		4
        /*0000*/ 	.word	0x00000000
	.align		4
        /*0004*/ 	.word	0xffffffff
	.align		4
        /*0008*/ 	.word	0x00000000
	.align		4
        /*000c*/ 	.word	0xfffffffe
	.align		4
        /*0010*/ 	.word	0x00000000
	.align		4
        /*0014*/ 	.word	0xfffffffd
	.align		4
        /*0018*/ 	.word	0x00000000
	.align		4
        /*001c*/ 	.word	0xfffffffc


//--------------------- .text._Z20subMtxMinorOptKernelPKfS0_Pfiii --------------------------
	.section	.text._Z20subMtxMinorOptKernelPKfS0_Pfiii,"ax",@progbits
	.align	128
        .global         _Z20subMtxMinorOptKernelPKfS0_Pfiii
        .type           _Z20subMtxMinorOptKernelPKfS0_Pfiii,@function
        .size           _Z20subMtxMinorOptKernelPKfS0_Pfiii,(.L_x_89 - _Z20subMtxMinorOptKernelPKfS0_Pfiii)
        .other          _Z20subMtxMinorOptKernelPKfS0_Pfiii,@"STO_CUDA_ENTRY STV_DEFAULT"
_Z20subMtxMinorOptKernelPKfS0_Pfiii:
.text._Z20subMtxMinorOptKernelPKfS0_Pfiii:
[----:B------:R-:W-:Y:S01]  /*0000*/  LDC R1, c[0x0][0x37c] ;  /* 0x0000df00ff017b82 */ /* 0x000fe20000000800 */
[----:B------:R-:W0:Y:S01]  /*0010*/  LDCU UR5, c[0x0][0x364] ;  /* 0x00006c80ff0577ac */ /* 0x000e220008000800 */
[----:B------:R-:W-:Y:S01]  /*0020*/  MOV R8, 0x70 ;  /* 0x0000007000087802 */ /* 0x000fe20000000f00 */
[----:B0-----:R-:W-:Y:S02]  /*0030*/  UIADD3 UR4, UPT, UPT, UR5, 0x7f, URZ ;  /* 0x0000007f05047890 */ /* 0x001fe4000fffe0ff */
[----:B------:R-:W-:Y:S02]  /*0040*/  ULOP3.LUT UR10, UR5, 0xffff, URZ, 0xc0, !UPT ;  /* 0x0000ffff050a7892 */ /* 0x000fe4000f8ec0ff */
[----:B------:R-:W-:-:S12]  /*0050*/  ULOP3.LUT UR4, UR4, 0xffff, URZ, 0xc0, !UPT ;  /* 0x0000ffff04047892 */ /* 0x000fd8000f8ec0ff */
[----:B------:R-:W-:Y:S05]  /*0060*/  CALL.REL.NOINC `($__internal_0_$__cuda_sm20_div_u16) ;  /* 0x0000003400747944 */ /* 0x000fea0003c00000 */
[----:B------:R-:W0:Y:S01]  /*0070*/  S2R R66, SR_TID.Y ;  /* 0x0000000000427919 */ /* 0x000e220000002200 */
[----:B------:R-:W1:Y:S01]  /*0080*/  LDCU UR8, c[0x0][0x360] ;  /* 0x00006c00ff0877ac */ /* 0x000e620008000800 */
[----:B------:R-:W-:Y:S01]  /*0090*/  MOV R8, 0x100 ;  /* 0x0000010000087802 */ /* 0x000fe20000000f00 */
[----:B------:R-:W-:Y:S02]  /*00a0*/  ULOP3.LUT UR6, UR7, 0xffff, URZ, 0xc0, !UPT ;  /* 0x0000ffff07067892 */ /* 0x000fe4000f8ec0ff */
[----:B-1----:R-:W-:Y:S02]  /*00b0*/  UIADD3 UR4, UPT, UPT, UR8, 0x7f, URZ ;  /* 0x0000007f08047890 */ /* 0x002fe4000fffe0ff */
[----:B------:R-:W-:Y:S02]  /*00c0*/  ULOP3.LUT UR10, UR8, 0xffff, URZ, 0xc0, !UPT ;  /* 0x0000ffff080a7892 */ /* 0x000fe4000f8ec0ff */
[----:B------:R-:W-:Y:S01]  /*00d0*/  ULOP3.LUT UR4, UR4, 0xffff, URZ, 0xc0, !UPT ;  /* 0x0000ffff04047892 */ /* 0x000fe2000f8ec0ff */
[----:B0-----:R-:W-:-:S11]  /*00e0*/  IMAD R3, R66, UR6, RZ ;  /* 0x0000000642037c24 */ /* 0x001fd6000f8e02ff */
[----:B------:R-:W-:Y:S05]  /*00f0*/  CALL.REL.NOINC `($__internal_0_$__cuda_sm20_div_u16) ;  /* 0x0000003400507944 */ /* 0x000fea0003c00000 */
[----:B------:R-:W0:Y:S01]  /*0100*/  S2R R64, SR_TID.X ;  /* 0x0000000000407919 */ /* 0x000e220000002100 */
[----:B------:R-:W-:Y:S01]  /*0110*/  ULOP3.LUT UR15, UR7, 0xffff, URZ, 0xc0, !UPT ;  /* 0x0000ffff070f7892 */ /* 0x000fe2000f8ec0ff */
[----:B------:R-:W-:Y:S01]  /*0120*/  MOV R8, 0x190 ;  /* 0x0000019000087802 */ /* 0x000fe20000000f00 */
[----:B------:R-:W-:Y:S02]  /*0130*/  UIADD3 UR4, UPT, UPT, UR8, 0xf, URZ ;  /* 0x0000000f08047890 */ /* 0x000fe4000fffe0ff */
[----:B------:R-:W-:Y:S02]  /*0140*/  ULOP3.LUT UR10, UR8, 0xffff, URZ, 0xc0, !UPT ;  /* 0x0000ffff080a7892 */ /* 0x000fe4000f8ec0ff */
[----:B------:R-:W-:Y:S01]  /*0150*/  ULOP3.LUT UR4, UR4, 0xffff, URZ, 0xc0, !UPT ;  /* 0x0000ffff04047892 */ /* 0x000fe2000f8ec0ff */
[----:B------:R-:W-:Y:S01]  /*0160*/  UMOV UR8, UR7 ;  /* 0x0000000700087c82 */ /* 0x000fe20008000000 */
[----:B0-----:R-:W-:-:S10]  /*0170*/  IMAD R2, R64, UR15, RZ ;  /* 0x0000000f40027c24 */ /* 0x001fd4000f8e02ff */
[----:B------:R-:W-:Y:S05]  /*0180*/  CALL.REL.NOINC `($__internal_0_$__cuda_sm20_div_u16) ;  /* 0x00000034002c7944 */ /* 0x000fea0003c00000 */
[----:B------:R-:W-:Y:S01]  /*0190*/  ULOP3.LUT UR16, UR7, 0xffff, URZ, 0xc0, !UPT ;  /* 0x0000ffff07107892 */ /* 0x000fe2000f8ec0ff */
[----:B------:R-:W-:Y:S01]  /*01a0*/  MOV R8, 0x210 ;  /* 0x0000021000087802 */ /* 0x000fe20000000f00 */
[----:B------:R-:W-:Y:S02]  /*01b0*/  UIADD3 UR4, UPT, UPT, UR5, 0xf, URZ ;  /* 0x0000000f05047890 */ /* 0x000fe4000fffe0ff */
[----:B------:R-:W-:Y:S02]  /*01c0*/  ULOP3.LUT UR10, UR5, 0xffff, URZ, 0xc0, !UPT ;  /* 0x0000ffff050a7892 */ /* 0x000fe4000f8ec0ff */
[----:B------:R-:W-:Y:S01]  /*01d0*/  IMAD R0, R64, UR16, RZ ;  /* 0x0000001040007c24 */ /* 0x000fe2000f8e02ff */
[----:B------:R-:W-:Y:S01]  /*01e0*/  ULOP3.LUT UR4, UR4, 0xffff, URZ, 0xc0, !UPT ;  /* 0x0000ffff04047892 */ /* 0x000fe2000f8ec0ff */
[----:B------:R-:W-:-:S11]  /*01f0*/  UMOV UR9, UR7 ;  /* 0x0000000700097c82 */ /* 0x000fd60008000000 */
[----:B------:R-:W-:Y:S05]  /*0200*/  CALL.REL.NOINC `($__internal_0_$__cuda_sm20_div_u16) ;  /* 0x00000034000c7944 */ /* 0x000fea0003c00000 */
[----:B------:R-:W0:Y:S01]  /*0210*/  LDCU UR4, c[0x0][0x39c] ;  /* 0x00007380ff0477ac */ /* 0x000e220008000800 */
[----:B------:R-:W-:Y:S01]  /*0220*/  IMAD.MOV.U32 R88, RZ, RZ, RZ ;  /* 0x000000ffff587224 */ /* 0x000fe200078e00ff */
[----:B------:R-:W-:Y:S02]  /*0230*/  CS2R R86, SRZ ;  /* 0x0000000000567805 */ /* 0x000fe4000001ff00 */
[----:B------:R-:W-:Y:S02]  /*0240*/  CS2R R84, SRZ ;  /* 0x0000000000547805 */ /* 0x000fe4000001ff00 */
[----:B------:R-:W-:Y:S02]  /*0250*/  CS2R R82, SRZ ;  /* 0x0000000000527805 */ /* 0x000fe4000001ff00 */
[----:B------:R-:W-:Y:S02]  /*0260*/  CS2R R80, SRZ ;  /* 0x0000000000507805 */ /* 0x000fe4000001ff00 */
[----:B------:R-:W-:-:S02]  /*0270*/  CS2R R78, SRZ ;  /* 0x00000000004e7805 */ /* 0x000fc4000001ff00 */
[----:B------:R-:W-:Y:S02]  /*0280*/  CS2R R76, SRZ ;  /* 0x00000000004c7805 */ /* 0x000fe4000001ff00 */
        /* <DEDUP_REMOVED lines=9> */
[----:B------:R-:W-:Y:S01]  /*0320*/  CS2R R18, SRZ ;  /* 0x0000000000127805 */ /* 0x000fe2000001ff00 */
[----:B0-----:R-:W-:Y:S01]  /*0330*/  UISETP.GE.AND UP0, UPT, UR4, 0x1, UPT ;  /* 0x000000010400788c */ /* 0x001fe2000bf06270 */
        /* <DEDUP_REMOVED lines=13> */
[----:B------:R-:W-:Y:S01]  /*0410*/  CS2R R62, SRZ ;  /* 0x00000000003e7805 */ /* 0x000fe2000001ff00 */
[----:B------:R-:W-:Y:S01]  /*0420*/  IMAD.MOV.U32 R65, RZ, RZ, RZ ;  /* 0x000000ffff417224 */ /* 0x000fe200078e00ff */
[----:B------:R-:W0:Y:S01]  /*0430*/  LDCU.64 UR12, c[0x0][0x358] ;  /* 0x00006b00ff0c77ac */ /* 0x000e220008000a00 */
[----:B------:R-:W-:Y:S02]  /*0440*/  IMAD.MOV.U32 R67, RZ, RZ, RZ ;  /* 0x000000ffff437224 */ /* 0x000fe400078e00ff */
[----:B------:R-:W-:Y:S01]  /*0450*/  IMAD.MOV.U32 R69, RZ, RZ, RZ ;  /* 0x000000ffff457224 */ /* 0x000fe200078e00ff */
[----:B------:R-:W-:Y:S06]  /*0460*/  BRA.U !UP0, `(.L_x_0) ;  /* 0x0000002108a47547 */ /* 0x000fec000b800000 */
[----:B------:R-:W-:Y:S01]  /*0470*/  ULOP3.LUT UR10, UR7, 0xffff, URZ, 0xc0, !UPT ;  /* 0x0000ffff070a7892 */ /* 0x000fe2000f8ec0ff */
[----:B------:R-:W-:Y:S01]  /*0480*/  IMAD.U32 R25, RZ, RZ, UR16 ;  /* 0x00000010ff197e24 */ /* 0x000fe2000f8e00ff */
[----:B------:R-:W-:Y:S01]  /*0490*/  UIADD3 UR4, UPT, UPT, UR9, -0x1, URZ ;  /* 0xffffffff09047890 */ /* 0x000fe2000fffe0ff */
[----:B------:R-:W-:Y:S01]  /*04a0*/  VIADD R68, R2, UR15 ;  /* 0x0000000f02447c36 */ /* 0x000fe20008000000 */
[----:B------:R-:W-:Y:S01]  /*04b0*/  UIADD3 UR5, UPT, UPT, UR8, -0x1, URZ ;  /* 0xffffffff08057890 */ /* 0x000fe2000fffe0ff */
[----:B------:R-:W-:Y:S01]  /*04c0*/  IMAD R64, R64, R25, UR16 ;  /* 0x0000001040407e24 */ /* 0x000fe2000f8e0219 */
[----:B------:R-:W-:Y:S01]  /*04d0*/  ULOP3.LUT UR4, UR4, 0xffff, URZ, 0xc0, !UPT ;  /* 0x0000ffff04047892 */ /* 0x000fe2000f8ec0ff */
[----:B------:R-:W-:Y:S01]  /*04e0*/  IMAD R66, R66, UR10, RZ ;  /* 0x0000000a42427c24 */ /* 0x000fe2000f8e02ff */
[----:B------:R-:W-:Y:S01]  /*04f0*/  ULOP3.LUT UR5, UR5, 0xffff, URZ, 0xc0, !UPT ;  /* 0x0000ffff05057892 */ /* 0x000fe2000f8ec0ff */
[----:B------:R-:W-:Y:S01]  /*0500*/  VIADD R70, R3, UR6 ;  /* 0x0000000603467c36 */ /* 0x000fe20008000000 */
[----:B------:R-:W-:Y:S01]  /*0510*/  UISETP.GE.U32.AND UP0, UPT, UR4, 0x3, UPT ;  /* 0x000000030400788c */ /* 0x000fe2000bf06070 */
[----:B------:R-:W-:Y:S01]  /*0520*/  IMAD.MOV.U32 R88, RZ, RZ, RZ ;  /* 0x000000ffff587224 */ /* 0x000fe200078e00ff */
[----:B------:R-:W-:Y:S01]  /*0530*/  ULOP3.LUT UR17, UR16, 0x3, URZ, 0xc0, !UPT ;  /* 0x0000000310117892 */ /* 0x000fe2000f8ec0ff */
[----:B------:R-:W-:Y:S01]  /*0540*/  VIADD R71, R66, UR10 ;  /* 0x0000000a42477c36 */ /* 0x000fe20008000000 */
[----:B------:R-:W-:-:S02]  /*0550*/  ULOP3.LUT UR18, UR15, 0x3, URZ, 0xc0, !UPT ;  /* 0x000000030f127892 */ /* 0x000fc4000f8ec0ff */
[----:B------:R-:W-:Y:S01]  /*0560*/  UISETP.GE.U32.AND UP1, UPT, UR5, 0x3, UPT ;  /* 0x000000030500788c */ /* 0x000fe2000bf26070 */
[----:B------:R-:W-:-:S10]  /*0570*/  UMOV UR4, URZ ;  /* 0x000000ff00047c82 */ /* 0x000fd40008000000 */
.L_x_40:
[----:B------:R-:W-:Y:S01]  /*0580*/  BSSY.RECONVERGENT B0, `(.L_x_1) ;  /* 0x00000d3000007945 */ /* 0x000fe20003800200 */
[----:B------:R-:W-:Y:S01]  /*0590*/  IMAD.MOV.U32 R27, RZ, RZ, R3 ;  /* 0x000000ffff1b7224 */ /* 0x000fe200078e0003 */
[----:B------:R-:W1:Y:S01]  /*05a0*/  LDCU.64 UR20, c[0x0][0x398] ;  /* 0x00007300ff1477ac */ /* 0x000e620008000a00 */
[----:B------:R-:W2:Y:S05]  /*05b0*/  LDCU.64 UR22, c[0x0][0x380] ;  /* 0x00007000ff1677ac */ /* 0x000eaa0008000a00 */
.L_x_19:
[----:B------:R-:W-:Y:S01]  /*05c0*/  UISETP.NE.AND UP2, UPT, UR17, URZ, UPT ;  /* 0x000000ff1100728c */ /* 0x000fe2000bf45270 */
[----:B------:R-:W-:-:S08]  /*05d0*/  IMAD.MOV.U32 R29, RZ, RZ, R0 ;  /* 0x000000ffff1d7224 */ /* 0x000fd000078e0000 */
[----:B012-4-:R-:W-:Y:S05]  /*05e0*/  BRA.U !UP2, `(.L_x_2) ;  /* 0x000000050a907547 */ /* 0x017fea000b800000 */
[----:B------:R-:W-:Y:S01]  /*05f0*/  ISETP.GT.U32.AND P0, PT, R27, 0x7f, PT ;  /* 0x0000007f1b00780c */ /* 0x000fe20003f04070 */
[----:B------:R-:W-:Y:S03]  /*0600*/  BSSY.RECONVERGENT B1, `(.L_x_3) ;  /* 0x000001b000017945 */ /* 0x000fe60003800200 */
[----:B------:R-:W-:-:S13]  /*0610*/  ISETP.GT.U32.OR P1, PT, R0, 0xf, P0 ;  /* 0x0000000f0000780c */ /* 0x000fda0000724470 */
[----:B------:R-:W-:Y:S05]  /*0620*/  @P1 BRA `(.L_x_4) ;  /* 0x0000000000601947 */ /* 0x000fea0003800000 */
[----:B------:R-:W3:Y:S01]  /*0630*/  S2R R26, SR_CTAID.Y ;  /* 0x00000000001a7919 */ /* 0x000ee20000002600 */
[----:B------:R-:W4:Y:S01]  /*0640*/  LDC.64 R24, c[0x0][0x398] ;  /* 0x0000e600ff187b82 */ /* 0x000f220000000a00 */
[----:B------:R-:W-:-:S04]  /*0650*/  IMAD.U32 R29, RZ, RZ, UR4 ;  /* 0x00000004ff1d7e24 */ /* 0x000fc8000f8e00ff */
[----:B------:R-:W-:-:S05]  /*0660*/  IMAD R30, R29, 0x10, R0 ;  /* 0x000000101d1e7824 */ /* 0x000fca00078e0200 */
[----:B----4-:R-:W-:Y:S01]  /*0670*/  ISETP.GE.AND P1, PT, R30, R25, PT ;  /* 0x000000191e00720c */ /* 0x010fe20003f26270 */
[----:B---3--:R-:W-:-:S05]  /*0680*/  IMAD R26, R26, 0x80, R27 ;  /* 0x000000801a1a7824 */ /* 0x008fca00078e021b */
[----:B------:R-:W-:-:S13]  /*0690*/  ISETP.LT.AND P1, PT, R26, R24, !P1 ;  /* 0x000000181a00720c */ /* 0x000fda0004f21270 */
[----:B------:R-:W3:Y:S01]  /*06a0*/  @!P1 S2R R29, SR_CgaCtaId ;  /* 0x00000000001d9919 */ /* 0x000ee20000008800 */
[----:B------:R-:W-:-:S04]  /*06b0*/  @!P1 MOV R24, 0x400 ;  /* 0x0000040000189802 */ /* 0x000fc80000000f00 */
[----:B---3--:R-:W-:-:S05]  /*06c0*/  @!P1 LEA R24, R29, R24, 0x18 ;  /* 0x000000181d189211 */ /* 0x008fca00078ec0ff */
[----:B------:R-:W-:-:S04]  /*06d0*/  @!P1 IMAD R29, R27, 0x4, R24 ;  /* 0x000000041b1d9824 */ /* 0x000fc800078e0218 */
[----:B------:R-:W-:-:S05]  /*06e0*/  @!P1 IMAD R29, R0, 0x200, R29 ;  /* 0x00000200001d9824 */ /* 0x000fca00078e021d */
[----:B------:R3:W-:Y:S01]  /*06f0*/  @!P1 STS [R29], RZ ;  /* 0x000000ff1d009388 */ /* 0x0007e20000000800 */
[----:B------:R-:W-:Y:S05]  /*0700*/  @!P1 BRA `(.L_x_4) ;  /* 0x0000000000289947 */ /* 0x000fea0003800000 */
[----:B---3--:R-:W3:Y:S01]  /*0710*/  LDC.64 R28, c[0x0][0x380] ;  /* 0x0000e000ff1c7b82 */ /* 0x008ee20000000a00 */
[----:B------:R-:W-:-:S04]  /*0720*/  IMAD R25, R26, R25, R30 ;  /* 0x000000191a197224 */ /* 0x000fc800078e021e */
[----:B---3--:R-:W-:-:S06]  /*0730*/  IMAD.WIDE.U32 R28, R25, 0x4, R28 ;  /* 0x00000004191c7825 */ /* 0x008fcc00078e001c */
[----:B0-----:R-:W3:Y:S01]  /*0740*/  LDG.E R28, desc[UR12][R28.64] ;  /* 0x0000000c1c1c7981 */ /* 0x001ee2000c1e1900 */
[----:B------:R-:W0:Y:S01]  /*0750*/  S2UR UR10, SR_CgaCtaId ;  /* 0x00000000000a79c3 */ /* 0x000e220000008800 */
[----:B------:R-:W-:Y:S02]  /*0760*/  UMOV UR5, 0x400 ;  /* 0x0000040000057882 */ /* 0x000fe40000000000 */
[----:B0-----:R-:W-:-:S06]  /*0770*/  ULEA UR5, UR10, UR5, 0x18 ;  /* 0x000000050a057291 */ /* 0x001fcc000f8ec0ff */
[----:B------:R-:W-:-:S05]  /*0780*/  LEA R25, R27, UR5, 0x2 ;  /* 0x000000051b197c11 */ /* 0x000fca000f8e10ff */
[----:B------:R-:W-:-:S05]  /*0790*/  IMAD R25, R0, 0x200, R25 ;  /* 0x0000020000197824 */ /* 0x000fca00078e0219 */
[----:B---3--:R4:W-:Y:S02]  /*07a0*/  STS [R25], R28 ;  /* 0x0000001c19007388 */ /* 0x0089e40000000800 */
.L_x_4:
[----:B012---:R-:W-:Y:S05]  /*07b0*/  BSYNC.RECONVERGENT B1 ;  /* 0x0000000000017941 */ /* 0x007fea0003800200 */
.L_x_3:
[----:B------:R-:W-:Y:S01]  /*07c0*/  UISETP.NE.AND UP2, UPT, UR17, 0x1, UPT ;  /* 0x000000011100788c */ /* 0x000fe2000bf45270 */
[----:B------:R-:W-:Y:S01]  /*07d0*/  BSSY.RECONVERGENT B1, `(.L_x_2) ;  /* 0x0000045000017945 */ /* 0x000fe20003800200 */
[----:B---3--:R-:W-:-:S07]  /*07e0*/  VIADD R29, R0, 0x1 ;  /* 0x00000001001d7836 */ /* 0x008fce0000000000 */
[----:B------:R-:W-:Y:S05]  /*07f0*/  BRA.U !UP2, `(.L_x_5) ;  /* 0x000000050a087547 */ /* 0x000fea000b800000 */
[----:B------:R-:W-:Y:S01]  /*0800*/  ISETP.GT.U32.OR P1, PT, R0, 0xe, P0 ;  /* 0x0000000e0000780c */ /* 0x000fe20000724470 */
[----:B------:R-:W-:-:S12]  /*0810*/  BSSY.RECONVERGENT B2, `(.L_x_6) ;  /* 0x000001e000027945 */ /* 0x000fd80003800200 */
[----:B------:R-:W-:Y:S05]  /*0820*/  @P1 BRA `(.L_x_7) ;  /* 0x0000000000701947 */ /* 0x000fea0003800000 */
[----:B----4-:R-:W0:Y:S01]  /*0830*/  S2R R28, SR_CTAID.Y ;  /* 0x00000000001c7919 */ /* 0x010e220000002600 */
[----:B------:R-:W1:Y:S01]  /*0840*/  LDC.64 R24, c[0x0][0x398] ;  /* 0x0000e600ff187b82 */ /* 0x000e620000000a00 */
[----:B------:R-:W-:-:S04]  /*0850*/  IMAD.U32 R29, RZ, RZ, UR4 ;  /* 0x00000004ff1d7e24 */ /* 0x000fc8000f8e00ff */
[----:B------:R-:W-:-:S04]  /*0860*/  IMAD R29, R29, 0x10, R0 ;  /* 0x000000101d1d7824 */ /* 0x000fc800078e0200 */
[----:B------:R-:W-:-:S05]  /*0870*/  VIADD R26, R29, 0x1 ;  /* 0x000000011d1a7836 */ /* 0x000fca0000000000 */
[----:B-1----:R-:W-:Y:S01]  /*0880*/  ISETP.GE.AND P1, PT, R26, R25, PT ;  /* 0x000000191a00720c */ /* 0x002fe20003f26270 */
[----:B0-----:R-:W-:-:S05]  /*0890*/  IMAD R28, R28, 0x80, R27 ;  /* 0x000000801c1c7824 */ /* 0x001fca00078e021b */
[----:B------:R-:W-:-:S13]  /*08a0*/  ISETP.LT.AND P1, PT, R28, R24, !P1 ;  /* 0x000000181c00720c */ /* 0x000fda0004f21270 */
[----:B------:R-:W0:Y:S01]  /*08b0*/  @!P1 S2R R31, SR_CgaCtaId ;  /* 0x00000000001f9919 */ /* 0x000e220000008800 */
[----:B------:R-:W-:-:S04]  /*08c0*/  @!P1 MOV R24, 0x400 ;  /* 0x0000040000189802 */ /* 0x000fc80000000f00 */
[----:B0-----:R-:W-:-:S05]  /*08d0*/  @!P1 LEA R24, R31, R24, 0x18 ;  /* 0x000000181f189211 */ /* 0x001fca00078ec0ff */
[----:B------:R-:W-:-:S04]  /*08e0*/  @!P1 IMAD R31, R27, 0x4, R24 ;  /* 0x000000041b1f9824 */ /* 0x000fc800078e0218 */
[----:B------:R-:W-:-:S05]  /*08f0*/  @!P1 IMAD R31, R0, 0x200, R31 ;  /* 0x00000200001f9824 */ /* 0x000fca00078e021f */
[----:B------:R0:W-:Y:S01]  /*0900*/  @!P1 STS [R31+0x200], RZ ;  /* 0x000200ff1f009388 */ /* 0x0001e20000000800 */
[----:B------:R-:W-:Y:S05]  /*0910*/  @!P1 BRA `(.L_x_7) ;  /* 0x0000000000349947 */ /* 0x000fea0003800000 */
[----:B------:R-:W1:Y:S01]  /*0920*/  LDCU.64 UR10, c[0x0][0x380] ;  /* 0x00007000ff0a77ac */ /* 0x000e620008000a00 */
[----:B------:R-:W-:-:S05]  /*0930*/  IMAD R28, R28, R25, RZ ;  /* 0x000000191c1c7224 */ /* 0x000fca00078e02ff */
[----:B------:R-:W-:-:S05]  /*0940*/  IADD3 R25, P1, PT, R28, R29, RZ ;  /* 0x0000001d1c197210 */ /* 0x000fca0007f3e0ff */
[----:B------:R-:W-:Y:S01]  /*0950*/  IMAD.X R26, RZ, RZ, RZ, P1 ;  /* 0x000000ffff1a7224 */ /* 0x000fe200008e06ff */
[----:B-1----:R-:W-:-:S04]  /*0960*/  LEA R24, P1, R25, UR10, 0x2 ;  /* 0x0000000a19187c11 */ /* 0x002fc8000f8210ff */
[----:B------:R-:W-:-:S05]  /*0970*/  LEA.HI.X R25, R25, UR11, R26, 0x2, P1 ;  /* 0x0000000b19197c11 */ /* 0x000fca00088f141a */
[----:B------:R-:W2:Y:S01]  /*0980*/  LDG.E R24, desc[UR12][R24.64+0x4] ;  /* 0x0000040c18187981 */ /* 0x000ea2000c1e1900 */
[----:B------:R-:W1:Y:S01]  /*0990*/  S2UR UR10, SR_CgaCtaId ;  /* 0x00000000000a79c3 */ /* 0x000e620000008800 */
[----:B------:R-:W-:Y:S02]  /*09a0*/  UMOV UR5, 0x400 ;  /* 0x0000040000057882 */ /* 0x000fe40000000000 */
[----:B-1----:R-:W-:-:S06]  /*09b0*/  ULEA UR5, UR10, UR5, 0x18 ;  /* 0x000000050a057291 */ /* 0x002fcc000f8ec0ff */
[----:B------:R-:W-:-:S05]  /*09c0*/  LEA R29, R27, UR5, 0x2 ;  /* 0x000000051b1d7c11 */ /* 0x000fca000f8e10ff */
[----:B------:R-:W-:-:S05]  /*09d0*/  IMAD R29, R0, 0x200, R29 ;  /* 0x00000200001d7824 */ /* 0x000fca00078e021d */
[----:B--2---:R1:W-:Y:S02]  /*09e0*/  STS [R29+0x200], R24 ;  /* 0x000200181d007388 */ /* 0x0043e40000000800 */
.L_x_7:
[----:B------:R-:W-:Y:S05]  /*09f0*/  BSYNC.RECONVERGENT B2 ;  /* 0x0000000000027941 */ /* 0x000fea0003800200 */
.L_x_6:
[----:B------:R-:W-:Y:S01]  /*0a00*/  UISETP.NE.AND UP2, UPT, UR17, 0x2, UPT ;  /* 0x000000021100788c */ /* 0x000fe2000bf45270 */
[----:B-1----:R-:W-:-:S08]  /*0a10*/  VIADD R29, R0, 0x2 ;  /* 0x00000002001d7836 */ /* 0x002fd00000000000 */
[----:B------:R-:W-:Y:S05]  /*0a20*/  BRA.U !UP2, `(.L_x_5) ;  /* 0x000000010a7c7547 */ /* 0x000fea000b800000 */
[C---:B------:R-:W-:Y:S01]  /*0a30*/  ISETP.GT.U32.OR P0, PT, R0.reuse, 0xd, P0 ;  /* 0x0000000d0000780c */ /* 0x040fe20000704470 */
[----:B------:R-:W-:-:S12]  /*0a40*/  VIADD R29, R0, 0x3 ;  /* 0x00000003001d7836 */ /* 0x000fd80000000000 */
[----:B------:R-:W-:Y:S05]  /*0a50*/  @P0 BRA `(.L_x_5) ;  /* 0x0000000000700947 */ /* 0x000fea0003800000 */
[----:B----4-:R-:W1:Y:S01]  /*0a60*/  S2R R28, SR_CTAID.Y ;  /* 0x00000000001c7919 */ /* 0x010e620000002600 */
[----:B------:R-:W2:Y:S01]  /*0a70*/  LDC.64 R24, c[0x0][0x398] ;  /* 0x0000e600ff187b82 */ /* 0x000ea20000000a00 */
[----:B0-----:R-:W-:-:S04]  /*0a80*/  IMAD.U32 R31, RZ, RZ, UR4 ;  /* 0x00000004ff1f7e24 */ /* 0x001fc8000f8e00ff */
[----:B------:R-:W-:-:S04]  /*0a90*/  IMAD R30, R31, 0x10, R0 ;  /* 0x000000101f1e7824 */ /* 0x000fc800078e0200 */
[----:B------:R-:W-:-:S05]  /*0aa0*/  VIADD R26, R30, 0x2 ;  /* 0x000000021e1a7836 */ /* 0x000fca0000000000 */
[----:B--2---:R-:W-:Y:S01]  /*0ab0*/  ISETP.GE.AND P0, PT, R26, R25, PT ;  /* 0x000000191a00720c */ /* 0x004fe20003f06270 */
[----:B-1----:R-:W-:-:S05]  /*0ac0*/  IMAD R28, R28, 0x80, R27 ;  /* 0x000000801c1c7824 */ /* 0x002fca00078e021b */
        /* <DEDUP_REMOVED lines=8> */
[----:B------:R-:W0:Y:S01]  /*0b50*/  LDCU.64 UR10, c[0x0][0x380] ;  /* 0x00007000ff0a77ac */ /* 0x000e220008000a00 */
[----:B------:R-:W-:-:S05]  /*0b60*/  IMAD R25, R28, R25, RZ ;  /* 0x000000191c197224 */ /* 0x000fca00078e02ff */
[----:B------:R-:W-:-:S05]  /*0b70*/  IADD3 R30, P0, PT, R25, R30, RZ ;  /* 0x0000001e191e7210 */ /* 0x000fca0007f1e0ff */
[----:B------:R-:W-:Y:S01]  /*0b80*/  IMAD.X R25, RZ, RZ, RZ, P0 ;  /* 0x000000ffff197224 */ /* 0x000fe200000e06ff */
[----:B0-----:R-:W-:-:S04]  /*0b90*/  LEA R24, P0, R30, UR10, 0x2 ;  /* 0x0000000a1e187c11 */ /* 0x001fc8000f8010ff */
[----:B------:R-:W-:-:S05]  /*0ba0*/  LEA.HI.X R25, R30, UR11, R25, 0x2, P0 ;  /* 0x0000000b1e197c11 */ /* 0x000fca00080f1419 */
[----:B------:R-:W2:Y:S01]  /*0bb0*/  LDG.E R24, desc[UR12][R24.64+0x8] ;  /* 0x0000080c18187981 */ /* 0x000ea2000c1e1900 */
[----:B------:R-:W0:Y:S01]  /*0bc0*/  S2UR UR10, SR_CgaCtaId ;  /* 0x00000000000a79c3 */ /* 0x000e220000008800 */
[----:B------:R-:W-:Y:S02]  /*0bd0*/  UMOV UR5, 0x400 ;  /* 0x0000040000057882 */ /* 0x000fe40000000000 */
[----:B0-----:R-:W-:-:S06]  /*0be0*/  ULEA UR5, UR10, UR5, 0x18 ;  /* 0x000000050a057291 */ /* 0x001fcc000f8ec0ff */
[----:B-1----:R-:W-:-:S05]  /*0bf0*/  LEA R31, R27, UR5, 0x2 ;  /* 0x000000051b1f7c11 */ /* 0x002fca000f8e10ff */
[----:B------:R-:W-:-:S05]  /*0c00*/  IMAD R31, R0, 0x200, R31 ;  /* 0x00000200001f7824 */ /* 0x000fca00078e021f */
[----:B--2---:R2:W-:Y:S02]  /*0c10*/  STS [R31+0x400], R24 ;  /* 0x000400181f007388 */ /* 0x0045e40000000800 */
.L_x_5:
[----:B------:R-:W-:Y:S05]  /*0c20*/  BSYNC.RECONVERGENT B1 ;  /* 0x0000000000017941 */ /* 0x000fea0003800200 */
.L_x_2:
[----:B------:R-:W-:Y:S05]  /*0c30*/  BRA.U !UP0, `(.L_x_8) ;  /* 0x0000000508907547 */ /* 0x000fea000b800000 */
[----:B--2---:R-:W0:Y:S01]  /*0c40*/  S2R R24, SR_CTAID.Y ;  /* 0x0000000000187919 */ /* 0x004e220000002600 */
[----:B------:R-:W2:Y:S01]  /*0c50*/  S2UR UR10, SR_CgaCtaId ;  /* 0x00000000000a79c3 */ /* 0x000ea20000008800 */
[----:B------:R-:W3:Y:S01]  /*0c60*/  LDCU UR11, c[0x0][0x39c] ;  /* 0x00007380ff0b77ac */ /* 0x000ee20008000800 */
[C---:B------:R-:W-:Y:S01]  /*0c70*/  IMAD R30, R29.reuse, 0x80, R27 ;  /* 0x000000801d1e7824 */ /* 0x040fe200078e021b */
[----:B------:R-:W-:Y:S01]  /*0c80*/  BSSY.RECONVERGENT B1, `(.L_x_8) ;  /* 0x000005f000017945 */ /* 0x000fe20003800200 */
[----:B------:R-:W-:Y:S01]  /*0c90*/  IMAD.U32 R26, RZ, RZ, UR4 ;  /* 0x00000004ff1a7e24 */ /* 0x000fe2000f8e00ff */
[----:B------:R-:W-:Y:S01]  /*0ca0*/  UMOV UR5, 0x400 ;  /* 0x0000040000057882 */ /* 0x000fe20000000000 */
[----:B----4-:R-:W-:Y:S01]  /*0cb0*/  IMAD.IADD R28, R29, 0x1, -R64 ;  /* 0x000000011d1c7824 */ /* 0x010fe200078e0a40 */
[----:B------:R-:W-:Y:S01]  /*0cc0*/  ISETP.GT.U32.AND P1, PT, R27, 0x7f, PT ;  /* 0x0000007f1b00780c */ /* 0x000fe20003f24070 */
[----:B------:R-:W-:Y:S02]  /*0cd0*/  IMAD R26, R26, 0x10, R29 ;  /* 0x000000101a1a7824 */ /* 0x000fe400078e021d */
[----:B------:R-:W-:Y:S01]  /*0ce0*/  VIADD R29, R29, 0x1 ;  /* 0x000000011d1d7836 */ /* 0x000fe20000000000 */
[----:B--2---:R-:W-:-:S06]  /*0cf0*/  ULEA UR5, UR10, UR5, 0x18 ;  /* 0x000000050a057291 */ /* 0x004fcc000f8ec0ff */
[----:B------:R-:W-:Y:S01]  /*0d00*/  LEA R30, R30, UR5, 0x2 ;  /* 0x000000051e1e7c11 */ /* 0x000fe2000f8e10ff */
[----:B01----:R-:W-:-:S04]  /*0d10*/  IMAD R31, R24, 0x80, R27 ;  /* 0x00000080181f7824 */ /* 0x003fc800078e021b */
[----:B---3--:R-:W-:Y:S02]  /*0d20*/  IMAD R31, R31, UR11, R26 ;  /* 0x0000000b1f1f7c24 */ /* 0x008fe4000f8e021a */
[----:B------:R-:W-:-:S07]  /*0d30*/  VIADD R30, R30, 0x400 ;  /* 0x000004001e1e7836 */ /* 0x000fce0000000000 */
.L_x_18:
[----:B------:R-:W-:Y:S01]  /*0d40*/  VIADD R32, R29, 0xffffffff ;  /* 0xffffffff1d207836 */ /* 0x000fe20000000000 */
[----:B------:R-:W-:Y:S01]  /*0d50*/  BSSY.RECONVERGENT B2, `(.L_x_9) ;  /* 0x0000010000027945 */ /* 0x000fe20003800200 */
[----:B------:R-:W-:-:S03]  /*0d60*/  VIADD R28, R28, 0x4 ;  /* 0x000000041c1c7836 */ /* 0x000fc60000000000 */
[----:B------:R-:W-:Y:S02]  /*0d70*/  ISETP.GT.U32.OR P0, PT, R32, 0xf, P1 ;  /* 0x0000000f2000780c */ /* 0x000fe40000f04470 */
[----:B------:R-:W-:-:S11]  /*0d80*/  ISETP.NE.AND P2, PT, R28, RZ, PT ;  /* 0x000000ff1c00720c */ /* 0x000fd60003f45270 */
[----:B------:R-:W-:Y:S05]  /*0d90*/  @P0 BRA `(.L_x_10) ;  /* 0x00000000002c0947 */ /* 0x000fea0003800000 */
[----:B------:R-:W0:Y:S01]  /*0da0*/  S2R R24, SR_CTAID.Y ;  /* 0x0000000000187919 */ /* 0x000e220000002600 */
[----:B------:R-:W-:Y:S01]  /*0db0*/  ISETP.GE.AND P0, PT, R26, UR21, PT ;  /* 0x000000151a007c0c */ /* 0x000fe2000bf06270 */
[----:B0-----:R-:W-:-:S05]  /*0dc0*/  IMAD R24, R24, 0x80, R27 ;  /* 0x0000008018187824 */ /* 0x001fca00078e021b */
[----:B------:R-:W-:-:S13]  /*0dd0*/  ISETP.GE.OR P0, PT, R24, UR20, P0 ;  /* 0x0000001418007c0c */ /* 0x000fda0008706670 */
[----:B------:R-:W-:Y:S05]  /*0de0*/  @P0 BRA `(.L_x_11) ;  /* 0x0000000000140947 */ /* 0x000fea0003800000 */
[----:B------:R-:W0:Y:S02]  /*0df0*/  LDC.64 R24, c[0x0][0x380] ;  /* 0x0000e000ff187b82 */ /* 0x000e240000000a00 */
[----:B0-----:R-:W-:-:S06]  /*0e00*/  IMAD.WIDE.U32 R24, R31, 0x4, R24 ;  /* 0x000000041f187825 */ /* 0x001fcc00078e0018 */
[----:B------:R-:W2:Y:S04]  /*0e10*/  LDG.E R25, desc[UR12][R24.64] ;  /* 0x0000000c18197981 */ /* 0x000ea8000c1e1900 */
[----:B--2---:R0:W-:Y:S01]  /*0e20*/  STS [R30+-0x400], R25 ;  /* 0xfffc00191e007388 */ /* 0x0041e20000000800 */
[----:B------:R-:W-:Y:S05]  /*0e30*/  BRA `(.L_x_10) ;  /* 0x0000000000047947 */ /* 0x000fea0003800000 */
.L_x_11:
[----:B------:R1:W-:Y:S02]  /*0e40*/  STS [R30+-0x400], RZ ;  /* 0xfffc00ff1e007388 */ /* 0x0003e40000000800 */
.L_x_10:
[----:B------:R-:W-:Y:S05]  /*0e50*/  BSYNC.RECONVERGENT B2 ;  /* 0x0000000000027941 */ /* 0x000fea0003800200 */
.L_x_9:
[C---:B------:R-:W-:Y:S01]  /*0e60*/  ISETP.GT.U32.OR P0, PT, R32.reuse, 0xe, P1 ;  /* 0x0000000e2000780c */ /* 0x040fe20000f04470 */
[----:B------:R-:W-:Y:S01]  /*0e70*/  BSSY.RECONVERGENT B2, `(.L_x_12) ;  /* 0x0000014000027945 */ /* 0x000fe20003800200 */
[C---:B------:R-:W-:Y:S02]  /*0e80*/  ISETP.GT.U32.OR P4, PT, R32.reuse, 0xd, P1 ;  /* 0x0000000d2000780c */ /* 0x040fe40000f84470 */
[----:B------:R-:W-:-:S09]  /*0e90*/  ISETP.GT.U32.OR P3, PT, R32, 0xc, P1 ;  /* 0x0000000c2000780c */ /* 0x000fd20000f64470 */
[----:B------:R-:W-:Y:S05]  /*0ea0*/  @P0 BRA `(.L_x_13) ;  /* 0x0000000000400947 */ /* 0x000fea0003800000 */
[----:B------:R-:W2:Y:S01]  /*0eb0*/  S2R R36, SR_CTAID.Y ;  /* 0x0000000000247919 */ /* 0x000ea20000002600 */
[----:B0-----:R-:W0:Y:S01]  /*0ec0*/  LDC.64 R24, c[0x0][0x398] ;  /* 0x0000e600ff187b82 */ /* 0x001e220000000a00 */
[----:B------:R-:W-:-:S05]  /*0ed0*/  VIADD R34, R26, 0x1 ;  /* 0x000000011a227836 */ /* 0x000fca0000000000 */
[----:B0-----:R-:W-:Y:S01]  /*0ee0*/  ISETP.GE.AND P0, PT, R34, R25, PT ;  /* 0x000000192200720c */ /* 0x001fe20003f06270 */
[----:B--2---:R-:W-:-:S05]  /*0ef0*/  IMAD R36, R36, 0x80, R27 ;  /* 0x0000008024247824 */ /* 0x004fca00078e021b */
[----:B------:R-:W-:-:S13]  /*0f00*/  ISETP.LT.AND P0, PT, R36, R24, !P0 ;  /* 0x000000182400720c */ /* 0x000fda0004701270 */
[----:B------:R2:W-:Y:S01]  /*0f10*/  @!P0 STS [R30+-0x200], RZ ;  /* 0xfffe00ff1e008388 */ /* 0x0005e20000000800 */
[----:B------:R-:W-:Y:S05]  /*0f20*/  @!P0 BRA `(.L_x_13) ;  /* 0x0000000000208947 */ /* 0x000fea0003800000 */
[----:B------:R-:W-:Y:S01]  /*0f30*/  USHF.L.U32 UR5, UR4, 0x4, URZ ;  /* 0x0000000404057899 */ /* 0x000fe200080006ff */
[----:B------:R-:W-:-:S05]  /*0f40*/  IMAD R25, R36, R25, RZ ;  /* 0x0000001924197224 */ /* 0x000fca00078e02ff */
[----:B------:R-:W-:-:S04]  /*0f50*/  IADD3 R25, P0, P5, R25, UR5, R32 ;  /* 0x0000000519197c10 */ /* 0x000fc8000fd1e020 */
[----:B------:R-:W-:Y:S02]  /*0f60*/  IADD3.X R34, PT, PT, RZ, RZ, RZ, P0, P5 ;  /* 0x000000ffff227210 */ /* 0x000fe400007ea4ff */
[----:B------:R-:W-:-:S04]  /*0f70*/  LEA R24, P0, R25, UR22, 0x2 ;  /* 0x0000001619187c11 */ /* 0x000fc8000f8010ff */
[----:B------:R-:W-:-:S06]  /*0f80*/  LEA.HI.X R25, R25, UR23, R34, 0x2, P0 ;  /* 0x0000001719197c11 */ /* 0x000fcc00080f1422 */
[----:B------:R-:W3:Y:S04]  /*0f90*/  LDG.E R25, desc[UR12][R24.64+0x4] ;  /* 0x0000040c18197981 */ /* 0x000ee8000c1e1900 */
[----:B---3--:R3:W-:Y:S02]  /*0fa0*/  STS [R30+-0x200], R25 ;  /* 0xfffe00191e007388 */ /* 0x0087e40000000800 */
.L_x_13:
[----:B------:R-:W-:Y:S05]  /*0fb0*/  BSYNC.RECONVERGENT B2 ;  /* 0x0000000000027941 */ /* 0x000fea0003800200 */
.L_x_12:
[----:B------:R-:W-:Y:S04]  /*0fc0*/  BSSY.RECONVERGENT B2, `(.L_x_14) ;  /* 0x0000012000027945 */ /* 0x000fe80003800200 */
[----:B------:R-:W-:Y:S05]  /*0fd0*/  @P4 BRA `(.L_x_15) ;  /* 0x0000000000404947 */ /* 0x000fea0003800000 */
[----:B------:R-:W4:Y:S01]  /*0fe0*/  S2R R36, SR_CTAID.Y ;  /* 0x0000000000247919 */ /* 0x000f220000002600 */
[----:B0--3--:R-:W0:Y:S01]  /*0ff0*/  LDC.64 R24, c[0x0][0x398] ;  /* 0x0000e600ff187b82 */ /* 0x009e220000000a00 */
[----:B------:R-:W-:-:S05]  /*1000*/  VIADD R34, R26, 0x2 ;  /* 0x000000021a227836 */ /* 0x000fca0000000000 */
[----:B0-----:R-:W-:Y:S01]  /*1010*/  ISETP.GE.AND P0, PT, R34, R25, PT ;  /* 0x000000192200720c */ /* 0x001fe20003f06270 */
[----:B----4-:R-:W-:-:S05]  /*1020*/  IMAD R36, R36, 0x80, R27 ;  /* 0x0000008024247824 */ /* 0x010fca00078e021b */
[----:B------:R-:W-:-:S13]  /*1030*/  ISETP.LT.AND P0, PT, R36, R24, !P0 ;  /* 0x000000182400720c */ /* 0x000fda0004701270 */
[----:B------:R4:W-:Y:S01]  /*1040*/  @!P0 STS [R30], RZ ;  /* 0x000000ff1e008388 */ /* 0x0009e20000000800 */
        /* <DEDUP_REMOVED lines=8> */
[----:B---3--:R0:W-:Y:S02]  /*10d0*/  STS [R30], R25 ;  /* 0x000000191e007388 */ /* 0x0081e40000000800 */
.L_x_15:
[----:B------:R-:W-:Y:S05]  /*10e0*/  BSYNC.RECONVERGENT B2 ;  /* 0x0000000000027941 */ /* 0x000fea0003800200 */
.L_x_14:
[----:B------:R-:W-:Y:S04]  /*10f0*/  BSSY.RECONVERGENT B2, `(.L_x_16) ;  /* 0x0000012000027945 */ /* 0x000fe80003800200 */
[----:B------:R-:W-:Y:S05]  /*1100*/  @P3 BRA `(.L_x_17) ;  /* 0x0000000000403947 */ /* 0x000fea0003800000 */
[----:B------:R-:W5:Y:S01]  /*1110*/  S2R R36, SR_CTAID.Y ;  /* 0x0000000000247919 */ /* 0x000f620000002600 */
[----:B0--3--:R-:W0:Y:S01]  /*1120*/  LDC.64 R24, c[0x0][0x398] ;  /* 0x0000e600ff187b82 */ /* 0x009e220000000a00 */
[----:B------:R-:W-:-:S05]  /*1130*/  VIADD R34, R26, 0x3 ;  /* 0x000000031a227836 */ /* 0x000fca0000000000 */
[----:B0-----:R-:W-:Y:S01]  /*1140*/  ISETP.GE.AND P0, PT, R34, R25, PT ;  /* 0x000000192200720c */ /* 0x001fe20003f06270 */
[----:B-----5:R-:W-:-:S05]  /*1150*/  IMAD R36, R36, 0x80, R27 ;  /* 0x0000008024247824 */ /* 0x020fca00078e021b */
[----:B------:R-:W-:-:S13]  /*1160*/  ISETP.LT.AND P0, PT, R36, R24, !P0 ;  /* 0x000000182400720c */ /* 0x000fda0004701270 */
[----:B------:R0:W-:Y:S01]  /*1170*/  @!P0 STS [R30+0x200], RZ ;  /* 0x000200ff1e008388 */ /* 0x0001e20000000800 */
        /* <DEDUP_REMOVED lines=8> */
[----:B---3--:R3:W-:Y:S02]  /*1200*/  STS [R30+0x200], R25 ;  /* 0x000200191e007388 */ /* 0x0087e40000000800 */
.L_x_17:
[----:B------:R-:W-:Y:S05]  /*1210*/  BSYNC.RECONVERGENT B2 ;  /* 0x0000000000027941 */ /* 0x000fea0003800200 */
.L_x_16:
[----:B------:R-:W-:Y:S02]  /*1220*/  VIADD R29, R29, 0x4 ;  /* 0x000000041d1d7836 */ /* 0x000fe40000000000 */
[----:B------:R-:W-:Y:S02]  /*1230*/  VIADD R26, R26, 0x4 ;  /* 0x000000041a1a7836 */ /* 0x000fe40000000000 */
[----:B------:R-:W-:Y:S02]  /*1240*/  VIADD R31, R31, 0x4 ;  /* 0x000000041f1f7836 */ /* 0x000fe40000000000 */
[----:B01234-:R-:W-:Y:S01]  /*1250*/  VIADD R30, R30, 0x800 ;  /* 0x000008001e1e7836 */ /* 0x01ffe20000000000 */
[----:B------:R-:W-:Y:S06]  /*1260*/  @P2 BRA `(.L_x_18) ;  /* 0xfffffff800b42947 */ /* 0x000fec000383ffff */
[----:B------:R-:W-:Y:S05]  /*1270*/  BSYNC.RECONVERGENT B1 ;  /* 0x0000000000017941 */ /* 0x000fea0003800200 */
.L_x_8:
[----:B------:R-:W-:-:S05]  /*1280*/  VIADD R27, R27, 0x1 ;  /* 0x000000011b1b7836 */ /* 0x000fca0000000000 */
[----:B------:R-:W-:-:S13]  /*1290*/  ISETP.NE.AND P0, PT, R27, R70, PT ;  /* 0x000000461b00720c */ /* 0x000fda0003f05270 */
[----:B------:R-:W-:Y:S05]  /*12a0*/  @P0 BRA `(.L_x_19) ;  /* 0xfffffff000c40947 */ /* 0x000fea000383ffff */
[----:B012---:R-:W-:Y:S05]  /*12b0*/  BSYNC.RECONVERGENT B0 ;  /* 0x0000000000007941 */ /* 0x007fea0003800200 */
.L_x_1:
[----:B------:R-:W-:Y:S01]  /*12c0*/  BSSY.RECONVERGENT B0, `(.L_x_20) ;  /* 0x00000e8000007945 */ /* 0x000fe20003800200 */
[----:B------:R-:W-:Y:S01]  /*12d0*/  IMAD.MOV.U32 R26, RZ, RZ, R66 ;  /* 0x000000ffff1a7224 */ /* 0x000fe200078e0042 */
[----:B------:R-:W0:Y:S01]  /*12e0*/  LDCU UR11, c[0x0][0x39c] ;  /* 0x00007380ff0b77ac */ /* 0x000e220008000800 */
[----:B------:R-:W1:Y:S05]  /*12f0*/  LDCU UR14, c[0x0][0x3a0] ;  /* 0x00007400ff0e77ac */ /* 0x000e6a0008000800 */
.L_x_38:
[----:B------:R-:W-:Y:S01]  /*1300*/  UISETP.NE.AND UP2, UPT, UR18, URZ, UPT ;  /* 0x000000ff1200728c */ /* 0x000fe2000bf45270 */
[----:B------:R-:W-:-:S08]  /*1310*/  IMAD.MOV.U32 R27, RZ, RZ, R2 ;  /* 0x000000ffff1b7224 */ /* 0x000fd000078e0002 */
[----:B0123--:R-:W-:Y:S05]  /*1320*/  BRA.U !UP2, `(.L_x_21) ;  /* 0x000000050a787547 */ /* 0x00ffea000b800000 */
[----:B------:R-:W-:Y:S01]  /*1330*/  ISETP.GT.U32.AND P0, PT, R26, 0xf, PT ;  /* 0x0000000f1a00780c */ /* 0x000fe20003f04070 */
[----:B------:R-:W-:Y:S03]  /*1340*/  BSSY.RECONVERGENT B1, `(.L_x_22) ;  /* 0x0000017000017945 */ /* 0x000fe60003800200 */
[----:B------:R-:W-:-:S13]  /*1350*/  ISETP.GT.U32.OR P1, PT, R2, 0x7f, P0 ;  /* 0x0000007f0200780c */ /* 0x000fda0000724470 */
[----:B------:R-:W-:Y:S05]  /*1360*/  @P1 BRA `(.L_x_23) ;  /* 0x0000000000501947 */ /* 0x000fea0003800000 */
[----:B----4-:R-:W2:Y:S01]  /*1370*/  S2R R25, SR_CTAID.X ;  /* 0x0000000000197919 */ /* 0x010ea20000002500 */
[----:B------:R-:W3:Y:S01]  /*1380*/  LDCU UR5, c[0x0][0x3a0] ;  /* 0x00007400ff0577ac */ /* 0x000ee20008000800 */
[----:B------:R-:W-:Y:S01]  /*1390*/  IMAD.U32 R27, RZ, RZ, UR4 ;  /* 0x00000004ff1b7e24 */ /* 0x000fe2000f8e00ff */
[----:B------:R-:W4:Y:S03]  /*13a0*/  LDCU UR10, c[0x0][0x39c] ;  /* 0x00007380ff0a77ac */ /* 0x000f260008000800 */
[----:B------:R-:W-:Y:S02]  /*13b0*/  IMAD R27, R27, 0x10, R26 ;  /* 0x000000101b1b7824 */ /* 0x000fe400078e021a */
[----:B--2---:R-:W-:-:S05]  /*13c0*/  IMAD R28, R25, 0x80, R2 ;  /* 0x00000080191c7824 */ /* 0x004fca00078e0202 */
[----:B---3--:R-:W-:-:S04]  /*13d0*/  ISETP.GE.AND P1, PT, R28, UR5, PT ;  /* 0x000000051c007c0c */ /* 0x008fc8000bf26270 */
[----:B----4-:R-:W-:-:S13]  /*13e0*/  ISETP.LT.AND P1, PT, R27, UR10, !P1 ;  /* 0x0000000a1b007c0c */ /* 0x010fda000cf21270 */
[----:B------:R-:W2:Y:S01]  /*13f0*/  @P1 LDC.64 R24, c[0x0][0x388] ;  /* 0x0000e200ff181b82 */ /* 0x000ea20000000a00 */
[----:B------:R-:W-:-:S04]  /*1400*/  @P1 IMAD R27, R27, UR5, R28 ;  /* 0x000000051b1b1c24 */ /* 0x000fc8000f8e021c */
[----:B--2---:R-:W-:-:S06]  /*1410*/  @P1 IMAD.WIDE R24, R27, 0x4, R24 ;  /* 0x000000041b181825 */ /* 0x004fcc00078e0218 */
[----:B------:R-:W2:Y:S01]  /*1420*/  @P1 LDG.E R24, desc[UR12][R24.64] ;  /* 0x0000000c18181981 */ /* 0x000ea2000c1e1900 */
[----:B------:R-:W3:Y:S01]  /*1430*/  S2UR UR10, SR_CgaCtaId ;  /* 0x00000000000a79c3 */ /* 0x000ee20000008800 */
[----:B------:R-:W-:Y:S02]  /*1440*/  UMOV UR5, 0x400 ;  /* 0x0000040000057882 */ /* 0x000fe40000000000 */
[----:B------:R-:W-:-:S04]  /*1450*/  UIADD3 UR5, UPT, UPT, UR5, 0x2000, URZ ;  /* 0x0000200005057890 */ /* 0x000fc8000fffe0ff */
[----:B---3--:R-:W-:-:S06]  /*1460*/  ULEA UR5, UR10, UR5, 0x18 ;  /* 0x000000050a057291 */ /* 0x008fcc000f8ec0ff */
[----:B------:R-:W-:-:S05]  /*1470*/  LEA R27, R26, UR5, 0x9 ;  /* 0x000000051a1b7c11 */ /* 0x000fca000f8e48ff */
[----:B------:R-:W-:-:S05]  /*1480*/  IMAD R27, R2, 0x4, R27 ;  /* 0x00000004021b7824 */ /* 0x000fca00078e021b */
[----:B------:R3:W-:Y:S04]  /*1490*/  @!P1 STS [R27], RZ ;  /* 0x000000ff1b009388 */ /* 0x0007e80000000800 */
[----:B--2---:R3:W-:Y:S02]  /*14a0*/  @P1 STS [R27], R24 ;  /* 0x000000181b001388 */ /* 0x0047e40000000800 */
.L_x_23:
[----:B01----:R-:W-:Y:S05]  /*14b0*/  BSYNC.RECONVERGENT B1 ;  /* 0x0000000000017941 */ /* 0x003fea0003800200 */
.L_x_22:
[----:B------:R-:W-:Y:S01]  /*14c0*/  UISETP.NE.AND UP2, UPT, UR18, 0x1, UPT ;  /* 0x000000011200788c */ /* 0x000fe2000bf45270 */
[----:B------:R-:W-:Y:S01]  /*14d0*/  BSSY.RECONVERGENT B1, `(.L_x_21) ;  /* 0x0000043000017945 */ /* 0x000fe20003800200 */
[----:B---3--:R-:W-:-:S07]  /*14e0*/  VIADD R27, R2, 0x1 ;  /* 0x00000001021b7836 */ /* 0x008fce0000000000 */
[----:B------:R-:W-:Y:S05]  /*14f0*/  BRA.U !UP2, `(.L_x_24) ;  /* 0x000000050a007547 */ /* 0x000fea000b800000 */
[----:B------:R-:W-:Y:S01]  /*1500*/  ISETP.GT.U32.OR P1, PT, R2, 0x7e, P0 ;  /* 0x0000007e0200780c */ /* 0x000fe20000724470 */
[----:B------:R-:W-:-:S12]  /*1510*/  BSSY.RECONVERGENT B2, `(.L_x_25) ;  /* 0x000001d000027945 */ /* 0x000fd80003800200 */
[----:B------:R-:W-:Y:S05]  /*1520*/  @P1 BRA `(.L_x_26) ;  /* 0x00000000006c1947 */ /* 0x000fea0003800000 */
[----:B------:R-:W0:Y:S01]  /*1530*/  S2R R27, SR_CTAID.X ;  /* 0x00000000001b7919 */ /* 0x000e220000002500 */
[----:B------:R-:W1:Y:S01]  /*1540*/  LDCU UR5, c[0x0][0x3a0] ;  /* 0x00007400ff0577ac */ /* 0x000e620008000800 */
[----:B----4-:R-:W-:Y:S01]  /*1550*/  IMAD.U32 R25, RZ, RZ, UR4 ;  /* 0x00000004ff197e24 */ /* 0x010fe2000f8e00ff */
[----:B------:R-:W2:Y:S03]  /*1560*/  LDCU UR10, c[0x0][0x39c] ;  /* 0x00007380ff0a77ac */ /* 0x000ea60008000800 */
[----:B------:R-:W-:Y:S02]  /*1570*/  IMAD R28, R25, 0x10, R26 ;  /* 0x00000010191c7824 */ /* 0x000fe400078e021a */
[----:B0-----:R-:W-:-:S04]  /*1580*/  IMAD R24, R27, 0x80, R2 ;  /* 0x000000801b187824 */ /* 0x001fc800078e0202 */
[----:B------:R-:W-:-:S05]  /*1590*/  VIADD R24, R24, 0x1 ;  /* 0x0000000118187836 */ /* 0x000fca0000000000 */
[----:B-1----:R-:W-:-:S04]  /*15a0*/  ISETP.GE.AND P1, PT, R24, UR5, PT ;  /* 0x0000000518007c0c */ /* 0x002fc8000bf26270 */
[----:B--2---:R-:W-:-:S13]  /*15b0*/  ISETP.LT.AND P1, PT, R28, UR10, !P1 ;  /* 0x0000000a1c007c0c */ /* 0x004fda000cf21270 */
[----:B------:R-:W0:Y:S01]  /*15c0*/  @P1 LDC.64 R24, c[0x0][0x388] ;  /* 0x0000e200ff181b82 */ /* 0x000e220000000a00 */
[----:B------:R-:W-:Y:S02]  /*15d0*/  @P1 IMAD.SHL.U32 R27, R27, 0x80, RZ ;  /* 0x000000801b1b1824 */ /* 0x000fe400078e00ff */
[----:B------:R-:W-:-:S03]  /*15e0*/  @P1 IMAD R28, R28, UR5, RZ ;  /* 0x000000051c1c1c24 */ /* 0x000fc6000f8e02ff */
[--C-:B------:R-:W-:Y:S02]  /*15f0*/  @P1 SHF.R.S32.HI R29, RZ, 0x1f, R27.reuse ;  /* 0x0000001fff1d1819 */ /* 0x100fe4000001141b */
[----:B------:R-:W-:Y:S02]  /*1600*/  @P1 IADD3 R27, P2, P3, R28, R2, R27 ;  /* 0x000000021c1b1210 */ /* 0x000fe40007b5e01b */
[----:B------:R-:W-:-:S04]  /*1610*/  @P1 SHF.R.S32.HI R28, RZ, 0x1f, R28 ;  /* 0x0000001fff1c1819 */ /* 0x000fc8000001141c */
[----:B------:R-:W-:Y:S02]  /*1620*/  @P1 IADD3.X R28, PT, PT, R28, RZ, R29, P2, P3 ;  /* 0x000000ff1c1c1210 */ /* 0x000fe400017e641d */
[----:B0-----:R-:W-:-:S04]  /*1630*/  @P1 LEA R24, P2, R27, R24, 0x2 ;  /* 0x000000181b181211 */ /* 0x001fc800078410ff */
[----:B------:R-:W-:-:S05]  /*1640*/  @P1 LEA.HI.X R25, R27, R25, R28, 0x2, P2 ;  /* 0x000000191b191211 */ /* 0x000fca00010f141c */
[----:B------:R-:W2:Y:S01]  /*1650*/  @P1 LDG.E R24, desc[UR12][R24.64+0x4] ;  /* 0x0000040c18181981 */ /* 0x000ea2000c1e1900 */
[----:B------:R-:W0:Y:S01]  /*1660*/  S2UR UR10, SR_CgaCtaId ;  /* 0x00000000000a79c3 */ /* 0x000e220000008800 */
[----:B------:R-:W-:Y:S02]  /*1670*/  UMOV UR5, 0x400 ;  /* 0x0000040000057882 */ /* 0x000fe40000000000 */
[----:B------:R-:W-:-:S04]  /*1680*/  UIADD3 UR5, UPT, UPT, UR5, 0x2000, URZ ;  /* 0x0000200005057890 */ /* 0x000fc8000fffe0ff */
[----:B0-----:R-:W-:-:S06]  /*1690*/  ULEA UR5, UR10, UR5, 0x18 ;  /* 0x000000050a057291 */ /* 0x001fcc000f8ec0ff */
[----:B------:R-:W-:-:S05]  /*16a0*/  LEA R27, R26, UR5, 0x9 ;  /* 0x000000051a1b7c11 */ /* 0x000fca000f8e48ff */
[----:B------:R-:W-:-:S05]  /*16b0*/  IMAD R27, R2, 0x4, R27 ;  /* 0x00000004021b7824 */ /* 0x000fca00078e021b */
[----:B------:R0:W-:Y:S04]  /*16c0*/  @!P1 STS [R27+0x4], RZ ;  /* 0x000004ff1b009388 */ /* 0x0001e80000000800 */
[----:B--2---:R0:W-:Y:S02]  /*16d0*/  @P1 STS [R27+0x4], R24 ;  /* 0x000004181b001388 */ /* 0x0041e40000000800 */
.L_x_26:
[----:B------:R-:W-:Y:S05]  /*16e0*/  BSYNC.RECONVERGENT B2 ;  /* 0x0000000000027941 */ /* 0x000fea0003800200 */
.L_x_25:
[----:B------:R-:W-:Y:S01]  /*16f0*/  UISETP.NE.AND UP2, UPT, UR18, 0x2, UPT ;  /* 0x000000021200788c */ /* 0x000fe2000bf45270 */
[----:B0-----:R-:W-:-:S08]  /*1700*/  VIADD R27, R2, 0x2 ;  /* 0x00000002021b7836 */ /* 0x001fd00000000000 */
[----:B------:R-:W-:Y:S05]  /*1710*/  BRA.U !UP2, `(.L_x_24) ;  /* 0x000000010a787547 */ /* 0x000fea000b800000 */
[C---:B------:R-:W-:Y:S01]  /*1720*/  ISETP.GT.U32.OR P0, PT, R2.reuse, 0x7d, P0 ;  /* 0x0000007d0200780c */ /* 0x040fe20000704470 */
[----:B------:R-:W-:-:S12]  /*1730*/  VIADD R27, R2, 0x3 ;  /* 0x00000003021b7836 */ /* 0x000fd80000000000 */
        /* <DEDUP_REMOVED lines=28> */
.L_x_24:
[----:B------:R-:W-:Y:S05]  /*1900*/  BSYNC.RECONVERGENT B1 ;  /* 0x0000000000017941 */ /* 0x000fea0003800200 */
.L_x_21:
[----:B------:R-:W-:Y:S05]  /*1910*/  BRA.U !UP1, `(.L_x_27) ;  /* 0x0000000509fc7547 */ /* 0x000fea000b800000 */
[----:B------:R-:W-:Y:S01]  /*1920*/  BSSY.RECONVERGENT B1, `(.L_x_27) ;  /* 0x000007e000017945 */ /* 0x000fe20003800200 */
[----:B------:R-:W-:-:S13]  /*1930*/  ISETP.GT.U32.AND P1, PT, R26, 0xf, PT ;  /* 0x0000000f1a00780c */ /* 0x000fda0003f24070 */
.L_x_37:
[----:B------:R-:W-:Y:S01]  /*1940*/  ISETP.GT.U32.OR P0, PT, R27, 0x7f, P1 ;  /* 0x0000007f1b00780c */ /* 0x000fe20000f04470 */
[----:B------:R-:W-:-:S12]  /*1950*/  BSSY.RECONVERGENT B2, `(.L_x_28) ;  /* 0x000001d000027945 */ /* 0x000fd80003800200 */
[----:B-123--:R-:W-:Y:S05]  /*1960*/  @P0 BRA `(.L_x_29) ;  /* 0x00000000006c0947 */ /* 0x00efea0003800000 */
[----:B0-----:R-:W0:Y:S01]  /*1970*/  S2R R24, SR_CTAID.X ;  /* 0x0000000000187919 */ /* 0x001e220000002500 */
[----:B------:R-:W2:Y:S01]  /*1980*/  LDC R30, c[0x0][0x3a0] ;  /* 0x0000e800ff1e7b82 */ /* 0x000ea20000000800 */
[----:B----4-:R-:W-:-:S04]  /*1990*/  IMAD.U32 R25, RZ, RZ, UR4 ;  /* 0x00000004ff197e24 */ /* 0x010fc8000f8e00ff */
[----:B------:R-:W-:Y:S02]  /*19a0*/  IMAD R28, R25, 0x10, R26 ;  /* 0x00000010191c7824 */ /* 0x000fe400078e021a */
[----:B0-----:R-:W-:-:S05]  /*19b0*/  IMAD R29, R24, 0x80, R27 ;  /* 0x00000080181d7824 */ /* 0x001fca00078e021b */
[----:B--2---:R-:W-:-:S04]  /*19c0*/  ISETP.GE.AND P0, PT, R29, R30, PT ;  /* 0x0000001e1d00720c */ /* 0x004fc80003f06270 */
[----:B------:R-:W-:-:S13]  /*19d0*/  ISETP.GE.OR P0, PT, R28, UR11, P0 ;  /* 0x0000000b1c007c0c */ /* 0x000fda0008706670 */
[----:B------:R-:W-:Y:S05]  /*19e0*/  @P0 BRA `(.L_x_30) ;  /* 0x0000000000300947 */ /* 0x000fea0003800000 */
[----:B------:R-:W0:Y:S01]  /*19f0*/  LDC.64 R24, c[0x0][0x388] ;  /* 0x0000e200ff187b82 */ /* 0x000e220000000a00 */
[----:B------:R-:W-:-:S04]  /*1a00*/  IMAD R29, R28, R30, R29 ;  /* 0x0000001e1c1d7224 */ /* 0x000fc800078e021d */
[----:B0-----:R-:W-:-:S06]  /*1a10*/  IMAD.WIDE R24, R29, 0x4, R24 ;  /* 0x000000041d187825 */ /* 0x001fcc00078e0218 */
[----:B------:R-:W2:Y:S01]  /*1a20*/  LDG.E R24, desc[UR12][R24.64] ;  /* 0x0000000c18187981 */ /* 0x000ea2000c1e1900 */
[----:B------:R-:W0:Y:S01]  /*1a30*/  S2UR UR10, SR_CgaCtaId ;  /* 0x00000000000a79c3 */ /* 0x000e220000008800 */
[----:B------:R-:W-:Y:S02]  /*1a40*/  UMOV UR5, 0x400 ;  /* 0x0000040000057882 */ /* 0x000fe40000000000 */
[----:B------:R-:W-:-:S04]  /*1a50*/  UIADD3 UR5, UPT, UPT, UR5, 0x2000, URZ ;  /* 0x0000200005057890 */ /* 0x000fc8000fffe0ff */
[----:B0-----:R-:W-:-:S06]  /*1a60*/  ULEA UR5, UR10, UR5, 0x18 ;  /* 0x000000050a057291 */ /* 0x001fcc000f8ec0ff */
[----:B------:R-:W-:-:S05]  /*1a70*/  LEA R28, R26, UR5, 0x9 ;  /* 0x000000051a1c7c11 */ /* 0x000fca000f8e48ff */
[----:B------:R-:W-:-:S05]  /*1a80*/  IMAD R29, R27, 0x4, R28 ;  /* 0x000000041b1d7824 */ /* 0x000fca00078e021c */
[----:B--2---:R2:W-:Y:S01]  /*1a90*/  STS [R29], R24 ;  /* 0x000000181d007388 */ /* 0x0045e20000000800 */
[----:B------:R-:W-:Y:S05]  /*1aa0*/  BRA `(.L_x_29) ;  /* 0x00000000001c7947 */ /* 0x000fea0003800000 */
.L_x_30:
[----:B------:R-:W0:Y:S01]  /*1ab0*/  S2UR UR10, SR_CgaCtaId ;  /* 0x00000000000a79c3 */ /* 0x000e220000008800 */
[----:B------:R-:W-:Y:S02]  /*1ac0*/  UMOV UR5, 0x400 ;  /* 0x0000040000057882 */ /* 0x000fe40000000000 */
[----:B------:R-:W-:-:S04]  /*1ad0*/  UIADD3 UR5, UPT, UPT, UR5, 0x2000, URZ ;  /* 0x0000200005057890 */ /* 0x000fc8000fffe0ff */
[----:B0-----:R-:W-:-:S06]  /*1ae0*/  ULEA UR5, UR10, UR5, 0x18 ;  /* 0x000000050a057291 */ /* 0x001fcc000f8ec0ff */
[----:B------:R-:W-:-:S05]  /*1af0*/  LEA R24, R26, UR5, 0x9 ;  /* 0x000000051a187c11 */ /* 0x000fca000f8e48ff */
[----:B------:R-:W-:-:S05]  /*1b00*/  IMAD R24, R27, 0x4, R24 ;  /* 0x000000041b187824 */ /* 0x000fca00078e0218 */
[----:B------:R3:W-:Y:S02]  /*1b10*/  STS [R24], RZ ;  /* 0x000000ff18007388 */ /* 0x0007e40000000800 */
.L_x_29:
[----:B01----:R-:W-:Y:S05]  /*1b20*/  BSYNC.RECONVERGENT B2 ;  /* 0x0000000000027941 */ /* 0x003fea0003800200 */
.L_x_28:
[C---:B------:R-:W-:Y:S01]  /*1b30*/  ISETP.GT.U32.OR P0, PT, R27.reuse, 0x7e, P1 ;  /* 0x0000007e1b00780c */ /* 0x040fe20000f04470 */
[----:B------:R-:W-:Y:S01]  /*1b40*/  BSSY.RECONVERGENT B2, `(.L_x_31) ;  /* 0x000001e000027945 */ /* 0x000fe20003800200 */
[C---:B------:R-:W-:Y:S02]  /*1b50*/  ISETP.GT.U32.OR P3, PT, R27.reuse, 0x7d, P1 ;  /* 0x0000007d1b00780c */ /* 0x040fe40000f64470 */
[----:B------:R-:W-:-:S09]  /*1b60*/  ISETP.GT.U32.OR P2, PT, R27, 0x7c, P1 ;  /* 0x0000007c1b00780c */ /* 0x000fd20000f44470 */
[----:B------:R-:W-:Y:S05]  /*1b70*/  @P0 BRA `(.L_x_32) ;  /* 0x0000000000680947 */ /* 0x000fea0003800000 */
[----:B------:R-:W2:Y:S01]  /*1b80*/  S2R R30, SR_CTAID.X ;  /* 0x00000000001e7919 */ /* 0x000ea20000002500 */
[----:B----4-:R-:W-:-:S04]  /*1b90*/  IMAD.U32 R25, RZ, RZ, UR4 ;  /* 0x00000004ff197e24 */ /* 0x010fc8000f8e00ff */
[----:B------:R-:W-:Y:S02]  /*1ba0*/  IMAD R28, R25, 0x10, R26 ;  /* 0x00000010191c7824 */ /* 0x000fe400078e021a */
[----:B--23--:R-:W-:-:S04]  /*1bb0*/  IMAD R24, R30, 0x80, R27 ;  /* 0x000000801e187824 */ /* 0x00cfc800078e021b */
[----:B------:R-:W-:-:S05]  /*1bc0*/  VIADD R24, R24, 0x1 ;  /* 0x0000000118187836 */ /* 0x000fca0000000000 */
[----:B------:R-:W-:-:S04]  /*1bd0*/  ISETP.GE.AND P0, PT, R24, UR14, PT ;  /* 0x0000000e18007c0c */ /* 0x000fc8000bf06270 */
[----:B------:R-:W-:-:S13]  /*1be0*/  ISETP.LT.AND P0, PT, R28, UR11, !P0 ;  /* 0x0000000b1c007c0c */ /* 0x000fda000c701270 */
[----:B------:R-:W0:Y:S01]  /*1bf0*/  @P0 LDC.64 R24, c[0x0][0x388] ;  /* 0x0000e200ff180b82 */ /* 0x000e220000000a00 */
[----:B------:R-:W-:Y:S02]  /*1c00*/  @P0 IMAD.SHL.U32 R30, R30, 0x80, RZ ;  /* 0x000000801e1e0824 */ /* 0x000fe400078e00ff */
[----:B------:R-:W-:Y:S01]  /*1c10*/  @P0 IMAD R32, R28, UR14, RZ ;  /* 0x0000000e1c200c24 */ /* 0x000fe2000f8e02ff */
[----:B------:R-:W-:Y:S02]  /*1c20*/  @P0 SHF.R.S32.HI R28, RZ, 0x1f, R27 ;  /* 0x0000001fff1c0819 */ /* 0x000fe4000001141b */
[--C-:B------:R-:W-:Y:S02]  /*1c30*/  @P0 SHF.R.S32.HI R31, RZ, 0x1f, R30.reuse ;  /* 0x0000001fff1f0819 */ /* 0x100fe4000001141e */
[----:B------:R-:W-:Y:S02]  /*1c40*/  @P0 IADD3 R29, P4, P5, R32, R27, R30 ;  /* 0x0000001b201d0210 */ /* 0x000fe40007d9e01e */
[----:B------:R-:W-:-:S04]  /*1c50*/  @P0 SHF.R.S32.HI R32, RZ, 0x1f, R32 ;  /* 0x0000001fff200819 */ /* 0x000fc80000011420 */
[----:B------:R-:W-:Y:S02]  /*1c60*/  @P0 IADD3.X R28, PT, PT, R32, R28, R31, P4, P5 ;  /* 0x0000001c201c0210 */ /* 0x000fe400027ea41f */
        /* <DEDUP_REMOVED lines=11> */
.L_x_32:
[----:B------:R-:W-:Y:S05]  /*1d20*/  BSYNC.RECONVERGENT B2 ;  /* 0x0000000000027941 */ /* 0x000fea0003800200 */
.L_x_31:
[----:B------:R-:W-:Y:S04]  /*1d30*/  BSSY.RECONVERGENT B2, `(.L_x_33) ;  /* 0x000001c000027945 */ /* 0x000fe80003800200 */
[----:B------:R-:W-:Y:S05]  /*1d40*/  @P3 BRA `(.L_x_34) ;  /* 0x0000000000683947 */ /* 0x000fea0003800000 */
[----:B------:R-:W0:Y:S01]  /*1d50*/  S2R R30, SR_CTAID.X ;  /* 0x00000000001e7919 */ /* 0x000e220000002500 */
[----:B----4-:R-:W-:-:S04]  /*1d60*/  IMAD.U32 R25, RZ, RZ, UR4 ;  /* 0x00000004ff197e24 */ /* 0x010fc8000f8e00ff */
[----:B------:R-:W-:Y:S02]  /*1d70*/  IMAD R28, R25, 0x10, R26 ;  /* 0x00000010191c7824 */ /* 0x000fe400078e021a */
[----:B0-23--:R-:W-:-:S04]  /*1d80*/  IMAD R24, R30, 0x80, R27 ;  /* 0x000000801e187824 */ /* 0x00dfc800078e021b */
        /* <DEDUP_REMOVED lines=22> */
.L_x_34:
[----:B------:R-:W-:Y:S05]  /*1ef0*/  BSYNC.RECONVERGENT B2 ;  /* 0x0000000000027941 */ /* 0x000fea0003800200 */
.L_x_33:
[----:B------:R-:W-:Y:S04]  /*1f00*/  BSSY.RECONVERGENT B2, `(.L_x_35) ;  /* 0x000001c000027945 */ /* 0x000fe80003800200 */
[----:B------:R-:W-:Y:S05]  /*1f10*/  @P2 BRA `(.L_x_36) ;  /* 0x0000000000682947 */ /* 0x000fea0003800000 */
[----:B------:R-:W0:Y:S01]  /*1f20*/  S2R R30, SR_CTAID.X ;  /* 0x00000000001e7919 */ /* 0x000e220000002500 */
[----:B----4-:R-:W-:-:S04]  /*1f30*/  IMAD.U32 R25, RZ, RZ, UR4 ;  /* 0x00000004ff197e24 */ /* 0x010fc8000f8e00ff */
[----:B------:R-:W-:Y:S02]  /*1f40*/  IMAD R28, R25, 0x10, R26 ;  /* 0x00000010191c7824 */ /* 0x000fe400078e021a */
[----:B0123--:R-:W-:-:S04]  /*1f50*/  IMAD R24, R30, 0x80, R27 ;  /* 0x000000801e187824 */ /* 0x00ffc800078e021b */
        /* <DEDUP_REMOVED lines=22> */
.L_x_36:
[----:B------:R-:W-:Y:S05]  /*20c0*/  BSYNC.RECONVERGENT B2 ;  /* 0x0000000000027941 */ /* 0x000fea0003800200 */
.L_x_35:
[----:B------:R-:W-:-:S05]  /*20d0*/  VIADD R27, R27, 0x4 ;  /* 0x000000041b1b7836 */ /* 0x000fca0000000000 */
[----:B------:R-:W-:-:S13]  /*20e0*/  ISETP.NE.AND P0, PT, R27, R68, PT ;  /* 0x000000441b00720c */ /* 0x000fda0003f05270 */
[----:B------:R-:W-:Y:S05]  /*20f0*/  @P0 BRA `(.L_x_37) ;  /* 0xfffffff800100947 */ /* 0x000fea000383ffff */
[----:B------:R-:W-:Y:S05]  /*2100*/  BSYNC.RECONVERGENT B1 ;  /* 0x0000000000017941 */ /* 0x000fea0003800200 */
.L_x_27:
[----:B------:R-:W-:-:S05]  /*2110*/  VIADD R26, R26, 0x1 ;  /* 0x000000011a1a7836 */ /* 0x000fca0000000000 */
[----:B------:R-:W-:-:S13]  /*2120*/  ISETP.NE.AND P0, PT, R26, R71, PT ;  /* 0x000000471a00720c */ /* 0x000fda0003f05270 */
[----:B------:R-:W-:Y:S05]  /*2130*/  @P0 BRA `(.L_x_38) ;  /* 0xfffffff000700947 */ /* 0x000fea000383ffff */
[----:B01----:R-:W-:Y:S05]  /*2140*/  BSYNC.RECONVERGENT B0 ;  /* 0x0000000000007941 */ /* 0x003fea0003800200 */
.L_x_20:
[----:B------:R-:W-:Y:S06]  /*2150*/  BAR.SYNC.DEFER_BLOCKING 0x0 ;  /* 0x0000000000007b1d */ /* 0x000fec0000010000 */
[----:B------:R-:W-:-:S05]  /*2160*/  UMOV UR5, URZ ;  /* 0x000000ff00057c82 */ /* 0x000fca0008000000 */
.L_x_39:
[----:B------:R-:W0:Y:S01]  /*2170*/  S2UR UR11, SR_CgaCtaId ;  /* 0x00000000000b79c3 */ /* 0x000e220000008800 */
[----:B------:R-:W1:Y:S01]  /*2180*/  S2R R90, SR_TID.Y ;  /* 0x00000000005a7919 */ /* 0x000e620000002200 */
[----:B------:R-:W-:Y:S02]  /*2190*/  UMOV UR10, 0x400 ;  /* 0x00000400000a7882 */ /* 0x000fe40000000000 */
[----:B------:R-:W-:Y:S01]  /*21a0*/  UIADD3 UR14, UPT, UPT, UR10, 0x2000, URZ ;  /* 0x000020000a0e7890 */ /* 0x000fe2000fffe0ff */
[----:B------:R-:W5:Y:S01]  /*21b0*/  S2R R89, SR_TID.X ;  /* 0x0000000000597919 */ /* 0x000f620000002100 */
[----:B0-----:R-:W-:Y:S02]  /*21c0*/  ULEA UR10, UR11, UR10, 0x18 ;  /* 0x0000000a0b0a7291 */ /* 0x001fe4000f8ec0ff */
[----:B------:R-:W-:Y:S02]  /*21d0*/  ULEA UR11, UR11, UR14, 0x18 ;  /* 0x0000000e0b0b7291 */ /* 0x000fe4000f8ec0ff */
[----:B------:R-:W-:-:S02]  /*21e0*/  ULEA UR10, UR5, UR10, 0x9 ;  /* 0x0000000a050a7291 */ /* 0x000fc4000f8e48ff */
[----:B------:R-:W-:Y:S02]  /*21f0*/  ULEA UR11, UR5, UR11, 0x9 ;  /* 0x0000000b050b7291 */ /* 0x000fe4000f8e48ff */
[----:B------:R-:W-:Y:S02]  /*2200*/  UIADD3 UR5, UPT, UPT, UR5, 0x1, URZ ;  /* 0x0000000105057890 */ /* 0x000fe4000fffe0ff */
[----:B-1----:R-:W-:Y:S02]  /*2210*/  LEA R90, R90, UR10, 0x5 ;  /* 0x0000000a5a5a7c11 */ /* 0x002fe4000f8e28ff */
[----:B------:R-:W-:Y:S01]  /*2220*/  UISETP.NE.AND UP2, UPT, UR5, 0x10, UPT ;  /* 0x000000100500788c */ /* 0x000fe2000bf45270 */
[----:B-----5:R-:W-:Y:S02]  /*2230*/  LEA R89, R89, UR11, 0x5 ;  /* 0x0000000b59597c11 */ /* 0x020fe4000f8e28ff */
[----:B--234-:R-:W-:Y:S04]  /*2240*/  LDS.128 R24, [R90] ;  /* 0x000000005a187984 */ /* 0x01cfe80000000c00 */
[----:B------:R-:W0:Y:S04]  /*2250*/  LDS.128 R28, [R89] ;  /* 0x00000000591c7984 */ /* 0x000e280000000c00 */
[----:B------:R-:W1:Y:S04]  /*2260*/  LDS.128 R32, [R89+0x10] ;  /* 0x0000100059207984 */ /* 0x000e680000000c00 */
[----:B------:R-:W2:Y:S01]  /*2270*/  LDS.128 R36, [R90+0x10] ;  /* 0x000010005a247984 */ /* 0x000ea20000000c00 */
[C---:B0-----:R-:W-:Y:S01]  /*2280*/  FFMA R69, R24.reuse, R28, R69 ;  /* 0x0000001c18457223 */ /* 0x041fe20000000045 */
[C---:B------:R-:W-:Y:S01]  /*2290*/  FFMA R62, R24.reuse, R29, R62 ;  /* 0x0000001d183e7223 */ /* 0x040fe2000000003e */
[C---:B------:R-:W-:Y:S01]  /*22a0*/  FFMA R67, R24.reuse, R30, R67 ;  /* 0x0000001e18437223 */ /* 0x040fe20000000043 */
[C---:B------:R-:W-:Y:S01]  /*22b0*/  FFMA R60, R24.reuse, R31, R60 ;  /* 0x0000001f183c7223 */ /* 0x040fe2000000003c */
[C---:B-1----:R-:W-:Y:S01]  /*22c0*/  FFMA R65, R24.reuse, R32, R65 ;  /* 0x0000002018417223 */ /* 0x042fe20000000041 */
[C---:B------:R-:W-:Y:S01]  /*22d0*/  FFMA R58, R24.reuse, R33, R58 ;  /* 0x00000021183a7223 */ /* 0x040fe2000000003a */
[C---:B------:R-:W-:Y:S01]  /*22e0*/  FFMA R63, R24.reuse, R34, R63 ;  /* 0x00000022183f7223 */ /* 0x040fe2000000003f */
[----:B------:R-:W-:Y:S01]  /*22f0*/  FFMA R56, R24, R35, R56 ;  /* 0x0000002318387223 */ /* 0x000fe20000000038 */
[-C--:B------:R-:W-:Y:S01]  /*2300*/  FFMA R61, R28, R25.reuse, R61 ;  /* 0x000000191c3d7223 */ /* 0x080fe2000000003d */
[-C--:B------:R-:W-:Y:S01]  /*2310*/  FFMA R54, R29, R25.reuse, R54 ;  /* 0x000000191d367223 */ /* 0x080fe20000000036 */
[-C--:B------:R-:W-:Y:S01]  /*2320*/  FFMA R59, R30, R25.reuse, R59 ;  /* 0x000000191e3b7223 */ /* 0x080fe2000000003b */
[-C--:B------:R-:W-:Y:S01]  /*2330*/  FFMA R52, R31, R25.reuse, R52 ;  /* 0x000000191f347223 */ /* 0x080fe20000000034 */
[-C--:B------:R-:W-:Y:S01]  /*2340*/  FFMA R57, R32, R25.reuse, R57 ;  /* 0x0000001920397223 */ /* 0x080fe20000000039 */
[-C--:B------:R-:W-:Y:S01]  /*2350*/  FFMA R50, R33, R25.reuse, R50 ;  /* 0x0000001921327223 */ /* 0x080fe20000000032 */
[-C--:B------:R-:W-:Y:S01]  /*2360*/  FFMA R55, R34, R25.reuse, R55 ;  /* 0x0000001922377223 */ /* 0x080fe20000000037 */
        /* <DEDUP_REMOVED lines=17> */
[----:B--2---:R-:W-:Y:S01]  /*2480*/  FFMA R21, R28, R36, R21 ;  /* 0x000000241c157223 */ /* 0x004fe20000000015 */
[C---:B------:R-:W-:Y:S01]  /*2490*/  FFMA R19, R36.reuse, R29, R19 ;  /* 0x0000001d24137223 */ /* 0x040fe20000000013 */
[C---:B------:R-:W-:Y:S01]  /*24a0*/  FFMA R17, R36.reuse, R30, R17 ;  /* 0x0000001e24117223 */ /* 0x040fe20000000011 */
[----:B------:R-:W-:Y:S01]  /*24b0*/  FFMA R14, R36, R31, R14 ;  /* 0x0000001f240e7223 */ /* 0x000fe2000000000e */
[----:B------:R-:W-:Y:S01]  /*24c0*/  FFMA R15, R32, R36, R15 ;  /* 0x00000024200f7223 */ /* 0x000fe2000000000f */
        /* <DEDUP_REMOVED lines=27> */
[----:B------:R-:W-:Y:S06]  /*2680*/  BRA.U UP2, `(.L_x_39) ;  /* 0xfffffff902b87547 */ /* 0x000fec000b83ffff */
[----:B------:R-:W0:Y:S01]  /*2690*/  LDCU UR5, c[0x0][0x39c] ;  /* 0x00007380ff0577ac */ /* 0x000e220008000800 */
[----:B------:R-:W-:Y:S02]  /*26a0*/  UIADD3 UR4, UPT, UPT, UR4, 0x1, URZ ;  /* 0x0000000104047890 */ /* 0x000fe4000fffe0ff */
[----:B0-----:R-:W-:-:S04]  /*26b0*/  UIADD3 UR5, UPT, UPT, UR5, 0xf, URZ ;  /* 0x0000000f05057890 */ /* 0x001fc8000fffe0ff */
[----:B------:R-:W-:-:S04]  /*26c0*/  USHF.R.U32.HI UR5, URZ, 0x4, UR5 ;  /* 0x00000004ff057899 */ /* 0x000fc80008011605 */
[----:B------:R-:W-:Y:S01]  /*26d0*/  UISETP.NE.AND UP2, UPT, UR4, UR5, UPT ;  /* 0x000000050400728c */ /* 0x000fe2000bf45270 */
[----:B------:R-:W-:Y:S08]  /*26e0*/  BAR.SYNC.DEFER_BLOCKING 0x0 ;  /* 0x0000000000007b1d */ /* 0x000ff00000010000 */
[----:B------:R-:W-:Y:S05]  /*26f0*/  BRA.U UP2, `(.L_x_40) ;  /* 0xffffffdd02a07547 */ /* 0x000fea000b83ffff */
.L_x_0:
[----:B------:R-:W1:Y:S01]  /*2700*/  S2R R0, SR_TID.X ;  /* 0x0000000000007919 */ /* 0x000e620000002100 */
[----:B------:R-:W2:Y:S01]  /*2710*/  LDCU UR5, c[0x0][0x3a0] ;  /* 0x00007400ff0577ac */ /* 0x000ea20008000800 */
[----:B------:R-:W1:Y:S01]  /*2720*/  S2R R25, SR_CTAID.X ;  /* 0x0000000000197919 */ /* 0x000e620000002500 */
[----:B------:R-:W3:Y:S01]  /*2730*/  LDCU UR14, c[0x0][0x398] ;  /* 0x00007300ff0e77ac */ /* 0x000ee20008000800 */
[----:B------:R-:W4:Y:S01]  /*2740*/  S2R R66, SR_TID.Y ;  /* 0x0000000000427919 */ /* 0x000f220000002200 */
[----:B------:R-:W5:Y:S01]  /*2750*/  LDCU.64 UR10, c[0x0][0x390] ;  /* 0x00007200ff0a77ac */ /* 0x000f620008000a00 */
[----:B------:R-:W4:Y:S01]  /*2760*/  S2R R3, SR_CTAID.Y ;  /* 0x0000000000037919 */ /* 0x000f220000002600 */
[----:B-1----:R-:W-:-:S04]  /*2770*/  IMAD R0, R25, 0x10, R0 ;  /* 0x0000001019007824 */ /* 0x002fc800078e0200 */
[----:B------:R-:W-:Y:S02]  /*2780*/  IMAD.SHL.U32 R0, R0, 0x8, RZ ;  /* 0x0000000800007824 */ /* 0x000fe400078e00ff */
[----:B----4-:R-:W-:-:S03]  /*2790*/  IMAD R66, R3, 0x10, R66 ;  /* 0x0000001003427824 */ /* 0x010fc600078e0242 */
[C---:B--2---:R-:W-:Y:S01]  /*27a0*/  ISETP.GE.AND P1, PT, R0.reuse, UR5, PT ;  /* 0x0000000500007c0c */ /* 0x044fe2000bf26270 */
[----:B------:R-:W-:Y:S01]  /*27b0*/  VIADD R26, R0, 0x2 ;  /* 0x00000002001a7836 */ /* 0x000fe20000000000 */
[----:B------:R-:W-:Y:S01]  /*27c0*/  SHF.R.S32.HI R38, RZ, 0x1f, R0 ;  /* 0x0000001fff267819 */ /* 0x000fe20000011400 */
[----:B------:R-:W-:Y:S02]  /*27d0*/  IMAD.SHL.U32 R66, R66, 0x8, RZ ;  /* 0x0000000842427824 */ /* 0x000fe400078e00ff */
[----:B------:R-:W-:Y:S01]  /*27e0*/  VIADD R2, R0, 0x1 ;  /* 0x0000000100027836 */ /* 0x000fe20000000000 */
[----:B------:R-:W-:Y:S01]  /*27f0*/  ISETP.GE.AND P0, PT, R26, UR5, PT ;  /* 0x000000051a007c0c */ /* 0x000fe2000bf06270 */
[C---:B------:R-:W-:Y:S01]  /*2800*/  IMAD R91, R66.reuse, UR5, RZ ;  /* 0x00000005425b7c24 */ /* 0x040fe2000f8e02ff */
[----:B---3--:R-:W-:Y:S01]  /*2810*/  ISETP.LT.AND P1, PT, R66, UR14, !P1 ;  /* 0x0000000e42007c0c */ /* 0x008fe2000cf21270 */
[----:B------:R-:W-:Y:S01]  /*2820*/  VIADD R27, R0, 0x3 ;  /* 0x00000003001b7836 */ /* 0x000fe20000000000 */
[----:B------:R-:W-:Y:S01]  /*2830*/  ISETP.GE.AND P3, PT, R2, UR5, PT ;  /* 0x0000000502007c0c */ /* 0x000fe2000bf66270 */
[C---:B------:R-:W-:Y:S01]  /*2840*/  VIADD R39, R0.reuse, 0x7 ;  /* 0x0000000700277836 */ /* 0x040fe20000000000 */
[----:B------:R-:W-:-:S02]  /*2850*/  IADD3 R26, P2, PT, R0, R91, RZ ;  /* 0x0000005b001a7210 */ /* 0x000fc40007f5e0ff */
[----:B------:R-:W-:Y:S02]  /*2860*/  P2R R64, PR, RZ, 0x8 ;  /* 0x00000008ff407803 */ /* 0x000fe40000000000 */
[----:B------:R-:W-:Y:S02]  /*2870*/  ISETP.GE.OR P3, PT, R66, UR14, P3 ;  /* 0x0000000e42007c0c */ /* 0x000fe40009f66670 */
[----:B-----5:R-:W-:Y:S02]  /*2880*/  LEA R2, P4, R26, UR10, 0x2 ;  /* 0x0000000a1a027c11 */ /* 0x020fe4000f8810ff */
[----:B------:R-:W-:Y:S01]  /*2890*/  ISETP.GE.AND P5, PT, R27, UR5, PT ;  /* 0x000000051b007c0c */ /* 0x000fe2000bfa6270 */
[----:B------:R-:W1:Y:S01]  /*28a0*/  @P1 LDC.64 R24, c[0x0][0x390] ;  /* 0x0000e400ff181b82 */ /* 0x000e620000000a00 */
[C---:B------:R-:W-:Y:S02]  /*28b0*/  @P1 IMAD.IADD R3, R0.reuse, 0x1, R91 ;  /* 0x0000000100031824 */ /* 0x040fe400078e025b */
[----:B------:R-:W-:-:S02]  /*28c0*/  VIADD R27, R0, 0x5 ;  /* 0x00000005001b7836 */ /* 0x000fc40000000000 */
[----:B-1----:R-:W-:Y:S01]  /*28d0*/  @P1 IMAD.WIDE R24, R3, 0x4, R24 ;  /* 0x0000000403181825 */ /* 0x002fe200078e0218 */
[C---:B------:R-:W-:Y:S02]  /*28e0*/  LEA.HI.X.SX32 R3, R91.reuse, R38, 0x1, P2 ;  /* 0x000000265b037211 */ /* 0x040fe400010f0eff */
[----:B------:R-:W-:Y:S01]  /*28f0*/  ISETP.GE.OR P2, PT, R66, UR14, P0 ;  /* 0x0000000e42007c0c */ /* 0x000fe20008746670 */
[----:B------:R-:W-:Y:S01]  /*2900*/  VIADD R91, R91, UR5 ;  /* 0x000000055b5b7c36 */ /* 0x000fe20008000000 */
[----:B0-----:R0:W-:Y:S01]  /*2910*/  @P1 STG.E desc[UR12][R24.64], R69 ;  /* 0x0000004518001986 */ /* 0x0011e2000c10190c */
[----:B------:R-:W-:Y:S01]  /*2920*/  LEA.HI.X R3, R26, UR11, R3, 0x2, P4 ;  /* 0x0000000b1a037c11 */ /* 0x000fe2000a0f1403 */
[----:B------:R-:W-:Y:S01]  /*2930*/  VIADD R26, R0, 0x4 ;  /* 0x00000004001a7836 */ /* 0x000fe20000000000 */
[----:B------:R-:W-:Y:S01]  /*2940*/  ISETP.GE.OR P1, PT, R66, UR14, P5 ;  /* 0x0000000e42007c0c */ /* 0x000fe2000af26670 */
[----:B------:R-:W-:Y:S02]  /*2950*/  VIADD R89, R91, UR5 ;  /* 0x000000055b597c36 */ /* 0x000fe40008000000 */
[----:B------:R-:W-:Y:S01]  /*2960*/  @!P3 STG.E desc[UR12][R2.64+0x4], R62 ;  /* 0x0000043e0200b986 */ /* 0x000fe2000c10190c */
[----:B------:R-:W-:Y:S01]  /*2970*/  ISETP.GE.AND P4, PT, R26, UR5, PT ;  /* 0x000000051a007c0c */ /* 0x000fe2000bf86270 */
[----:B------:R-:W-:Y:S01]  /*2980*/  VIADD R71, R89, UR5 ;  /* 0x0000000559477c36 */ /* 0x000fe20008000000 */
[----:B------:R-:W-:-:S02]  /*2990*/  ISETP.GE.AND P3, PT, R27, UR5, PT ;  /* 0x000000051b007c0c */ /* 0x000fc4000bf66270 */
[----:B------:R-:W-:Y:S01]  /*29a0*/  @!P2 STG.E desc[UR12][R2.64+0x8], R67 ;  /* 0x000008430200a986 */ /* 0x000fe2000c10190c */
[----:B------:R-:W-:Y:S01]  /*29b0*/  ISETP.GE.OR P2, PT, R66, UR14, P4 ;  /* 0x0000000e42007c0c */ /* 0x000fe2000a746670 */
[----:B0-----:R-:W-:-:S03]  /*29c0*/  VIADD R24, R0, 0x6 ;  /* 0x0000000600187836 */ /* 0x001fc60000000000 */
[----:B------:R-:W-:Y:S01]  /*29d0*/  @!P1 STG.E desc[UR12][R2.64+0xc], R60 ;  /* 0x00000c3c02009986 */ /* 0x000fe2000c10190c */
[----:B------:R-:W-:-:S08]  /*29e0*/  ISETP.GE.OR P1, PT, R66, UR14, P3 ;  /* 0x0000000e42007c0c */ /* 0x000fd00009f26670 */
[----:B------:R-:W-:Y:S01]  /*29f0*/  @!P2 STG.E desc[UR12][R2.64+0x10], R65 ;  /* 0x000010410200a986 */ /* 0x000fe2000c10190c */
[----:B------:R-:W-:-:S04]  /*2a00*/  ISETP.GE.AND P2, PT, R24, UR5, PT ;  /* 0x0000000518007c0c */ /* 0x000fc8000bf46270 */
[----:B------:R0:W-:Y:S01]  /*2a10*/  @!P1 STG.E desc[UR12][R2.64+0x14], R58 ;  /* 0x0000143a02009986 */ /* 0x0001e2000c10190c */
[C---:B------:R-:W-:Y:S01]  /*2a20*/  ISETP.GE.OR P1, PT, R66.reuse, UR14, P2 ;  /* 0x0000000e42007c0c */ /* 0x040fe20009726670 */
[----:B0-----:R-:W-:-:S12]  /*2a30*/  VIADD R58, R66, 0x1 ;  /* 0x00000001423a7836 */ /* 0x001fd80000000000 */
[----:B------:R0:W-:Y:S01]  /*2a40*/  @!P1 STG.E desc[UR12][R2.64+0x18], R63 ;  /* 0x0000183f02009986 */ /* 0x0001e2000c10190c */
[----:B------:R-:W-:-:S04]  /*2a50*/  IADD3 R24, P1, PT, R0, R91, RZ ;  /* 0x0000005b00187210 */ /* 0x000fc80007f3e0ff */
[----:B------:R-:W-:Y:S02]  /*2a60*/  LEA.HI.X.SX32 R25, R91, R38, 0x1, P1 ;  /* 0x000000265b197211 */ /* 0x000fe400008f0eff */
[----:B------:R-:W-:-:S04]  /*2a70*/  LEA R36, P1, R24, UR10, 0x2 ;  /* 0x0000000a18247c11 */ /* 0x000fc8000f8210ff */
[----:B------:R-:W-:Y:S01]  /*2a80*/  LEA.HI.X R37, R24, UR11, R25, 0x2, P1 ;  /* 0x0000000b18257c11 */ /* 0x000fe200088f1419 */
[----:B0-----:R-:W-:Y:S01]  /*2a90*/  VIADD R63, R71, UR5 ;  /* 0x00000005473f7c36 */ /* 0x001fe20008000000 */
[----:B------:R-:W-:-:S03]  /*2aa0*/  IADD3 R24, P1, PT, R0, R89, RZ ;  /* 0x0000005900187210 */ /* 0x000fc60007f3e0ff */
[----:B------:R-:W-:Y:S01]  /*2ab0*/  VIADD R65, R63, UR5 ;  /* 0x000000053f417c36 */ /* 0x000fe20008000000 */
[----:B------:R-:W-:Y:S02]  /*2ac0*/  LEA.HI.X.SX32 R25, R89, R38, 0x1, P1 ;  /* 0x0000002659197211 */ /* 0x000fe400008f0eff */
[----:B------:R-:W-:Y:S01]  /*2ad0*/  LEA R34, P1, R24, UR10, 0x2 ;  /* 0x0000000a18227c11 */ /* 0x000fe2000f8210ff */
[----:B------:R-:W-:-:S03]  /*2ae0*/  VIADD R67, R65, UR5 ;  /* 0x0000000541437c36 */ /* 0x000fc60008000000 */
[----:B------:R-:W-:Y:S01]  /*2af0*/  LEA.HI.X R35, R24, UR11, R25, 0x2, P1 ;  /* 0x0000000b18237c11 */ /* 0x000fe200088f1419 */
[----:B------:R-:W-:Y:S01]  /*2b00*/  VIADD R69, R67, UR5 ;  /* 0x0000000543457c36 */ /* 0x000fe20008000000 */
[----:B------:R-:W-:-:S04]  /*2b10*/  IADD3 R24, P1, PT, R0, R71, RZ ;  /* 0x0000004700187210 */ /* 0x000fc80007f3e0ff */
[----:B------:R-:W-:Y:S02]  /*2b20*/  LEA.HI.X.SX32 R25, R71, R38, 0x1, P1 ;  /* 0x0000002647197211 */ /* 0x000fe400008f0eff */
[----:B------:R-:W-:-:S04]  /*2b30*/  LEA R32, P1, R24, UR10, 0x2 ;  /* 0x0000000a18207c11 */ /* 0x000fc8000f8210ff */
[----:B------:R-:W-:Y:S02]  /*2b40*/  LEA.HI.X R33, R24, UR11, R25, 0x2, P1 ;  /* 0x0000000b18217c11 */ /* 0x000fe400088f1419 */
        /* <DEDUP_REMOVED lines=16> */
[----:B------:R-:W-:-:S04]  /*2c50*/  ISETP.GE.AND P1, PT, R39, UR5, PT ;  /* 0x0000000527007c0c */ /* 0x000fc8000bf26270 */
[----:B------:R-:W-:-:S13]  /*2c60*/  ISETP.GE.OR P6, PT, R66, UR14, P1 ;  /* 0x0000000e42007c0c */ /* 0x000fda0008fc6670 */
[----:B------:R0:W-:Y:S01]  /*2c70*/  @!P6 STG.E desc[UR12][R2.64+0x1c], R56 ;  /* 0x00001c380200e986 */ /* 0x0001e2000c10190c */
[----:B------:R-:W-:-:S04]  /*2c80*/  ISETP.GE.AND P6, PT, R0, UR5, PT ;  /* 0x0000000500007c0c */ /* 0x000fc8000bfc6270 */
[----:B0-----:R-:W-:Y:S02]  /*2c90*/  P2R R56, PR, RZ, 0x40 ;  /* 0x00000040ff387803 */ /* 0x001fe40000000000 */
[----:B------:R-:W-:-:S13]  /*2ca0*/  ISETP.GE.OR P6, PT, R58, UR14, P6 ;  /* 0x0000000e3a007c0c */ /* 0x000fda000b7c6670 */
[----:B------:R-:W0:Y:S01]  /*2cb0*/  @!P6 LDC.64 R38, c[0x0][0x390] ;  /* 0x0000e400ff26eb82 */ /* 0x000e220000000a00 */
[----:B------:R-:W-:-:S04]  /*2cc0*/  @!P6 IMAD.IADD R91, R0, 0x1, R91 ;  /* 0x00000001005be824 */ /* 0x000fc800078e025b */
[----:B0-----:R-:W-:-:S05]  /*2cd0*/  @!P6 IMAD.WIDE R38, R91, 0x4, R38 ;  /* 0x000000045b26e825 */ /* 0x001fca00078e0226 */
[----:B------:R0:W-:Y:S01]  /*2ce0*/  @!P6 STG.E desc[UR12][R38.64], R61 ;  /* 0x0000003d2600e986 */ /* 0x0001e2000c10190c */
[----:B------:R-:W-:-:S04]  /*2cf0*/  ISETP.NE.AND P6, PT, R64, RZ, PT ;  /* 0x000000ff4000720c */ /* 0x000fc80003fc5270 */
[----:B------:R-:W-:Y:S01]  /*2d00*/  ISETP.GE.OR P6, PT, R58, UR14, P6 ;  /* 0x0000000e3a007c0c */ /* 0x000fe2000b7c6670 */
[----:B0-----:R-:W-:-:S12]  /*2d10*/  VIADD R38, R66, 0x2 ;  /* 0x0000000242267836 */ /* 0x001fd80000000000 */
[----:B------:R-:W-:Y:S01]  /*2d20*/  @!P6 STG.E desc[UR12][R36.64+0x4], R54 ;  /* 0x000004362400e986 */ /* 0x000fe2000c10190c */
[----:B------:R-:W-:-:S13]  /*2d30*/  ISETP.GE.OR P6, PT, R58, UR14, P0 ;  /* 0x0000000e3a007c0c */ /* 0x000fda00087c6670 */
        /* <DEDUP_REMOVED lines=10> */
[----:B------:R0:W-:Y:S01]  /*2de0*/  @!P6 STG.E desc[UR12][R36.64+0x1c], R48 ;  /* 0x00001c302400e986 */ /* 0x0001e2000c10190c */
[----:B------:R-:W-:-:S04]  /*2df0*/  ISETP.NE.AND P6, PT, R56, RZ, PT ;  /* 0x000000ff3800720c */ /* 0x000fc80003fc5270 */
[----:B------:R-:W-:Y:S01]  /*2e00*/  ISETP.GE.OR P6, PT, R38, UR14, P6 ;  /* 0x0000000e26007c0c */ /* 0x000fe2000b7c6670 */
[----:B0-----:R-:W-:-:S12]  /*2e10*/  VIADD R36, R66, 0x3 ;  /* 0x0000000342247836 */ /* 0x001fd80000000000 */
[----:B------:R-:W0:Y:S01]  /*2e20*/  @!P6 LDC.64 R2, c[0x0][0x390] ;  /* 0x0000e400ff02eb82 */ /* 0x000e220000000a00 */
[----:B------:R-:W-:-:S04]  /*2e30*/  @!P6 IMAD.IADD R89, R0, 0x1, R89 ;  /* 0x000000010059e824 */ /* 0x000fc800078e0259 */
[----:B0-----:R-:W-:-:S05]  /*2e40*/  @!P6 IMAD.WIDE R2, R89, 0x4, R2 ;  /* 0x000000045902e825 */ /* 0x001fca00078e0202 */
[----:B------:R0:W-:Y:S01]  /*2e50*/  @!P6 STG.E desc[UR12][R2.64], R53 ;  /* 0x000000350200e986 */ /* 0x0001e2000c10190c */
[----:B------:R-:W-:-:S04]  /*2e60*/  ISETP.NE.AND P6, PT, R64, RZ, PT ;  /* 0x000000ff4000720c */ /* 0x000fc80003fc5270 */
        /* <DEDUP_REMOVED lines=14> */
[----:B------:R-:W-:-:S04]  /*2f50*/  ISETP.NE.AND P6, PT, R56, RZ, PT ;  /* 0x000000ff3800720c */ /* 0x000fc80003fc5270 */
[----:B------:R-:W-:-:S13]  /*2f60*/  ISETP.GE.OR P6, PT, R36, UR14, P6 ;  /* 0x0000000e24007c0c */ /* 0x000fda000b7c6670 */
[----:B0-----:R-:W0:Y:S01]  /*2f70*/  @!P6 LDC.64 R2, c[0x0][0x390] ;  /* 0x0000e400ff02eb82 */ /* 0x001e220000000a00 */
[----:B------:R-:W-:-:S04]  /*2f80*/  @!P6 IMAD.IADD R71, R0, 0x1, R71 ;  /* 0x000000010047e824 */ /* 0x000fc800078e0247 */
[----:B0-----:R-:W-:-:S05]  /*2f90*/  @!P6 IMAD.WIDE R2, R71, 0x4, R2 ;  /* 0x000000044702e825 */ /* 0x001fca00078e0202 */
[----:B------:R-:W-:Y:S01]  /*2fa0*/  @!P6 STG.E desc[UR12][R2.64], R45 ;  /* 0x0000002d0200e986 */ /* 0x000fe2000c10190c */
[----:B------:R-:W-:-:S04]  /*2fb0*/  ISETP.NE.AND P6, PT, R64, RZ, PT ;  /* 0x000000ff4000720c */ /* 0x000fc80003fc5270 */
[----:B------:R-:W-:-:S13]  /*2fc0*/  ISETP.GE.OR P6, PT, R36, UR14, P6 ;  /* 0x0000000e24007c0c */ /* 0x000fda000b7c6670 */
[----:B------:R0:W-:Y:S01]  /*2fd0*/  @!P6 STG.E desc[UR12][R32.64+0x4], R22 ;  /* 0x000004162000e986 */ /* 0x0001e2000c10190c */
        /* <DEDUP_REMOVED lines=47> */
[----:B------:R-:W-:Y:S01]  /*32d0*/  ISETP.GE.OR P6, PT, R16, UR14, P5 ;  /* 0x0000000e10007c0c */ /* 0x000fe2000afc6670 */
[----:B------:R-:W-:-:S12]  /*32e0*/  VIADD R66, R66, 0x7 ;  /* 0x0000000742427836 */ /* 0x000fd80000000000 */
        /* <DEDUP_REMOVED lines=11> */
[----:B------:R-:W0:Y:S01]  /*33a0*/  @!P6 LDC.64 R2, c[0x0][0x390] ;  /* 0x0000e400ff02eb82 */ /* 0x000e220000000a00 */
[----:B------:R-:W-:-:S04]  /*33b0*/  @!P6 IMAD.IADD R67, R0, 0x1, R67 ;  /* 0x000000010043e824 */ /* 0x000fc800078e0243 */
[----:B0-----:R-:W-:-:S05]  /*33c0*/  @!P6 IMAD.WIDE R2, R67, 0x4, R2 ;  /* 0x000000044302e825 */ /* 0x001fca00078e0202 */
[----:B------:R0:W-:Y:S01]  /*33d0*/  @!P6 STG.E desc[UR12][R2.64], R73 ;  /* 0x000000490200e986 */ /* 0x0001e2000c10190c */
[----:B------:R-:W-:-:S04]  /*33e0*/  ISETP.NE.AND P6, PT, R64, RZ, PT ;  /* 0x000000ff4000720c */ /* 0x000fc80003fc5270 */
[----:B------:R-:W-:-:S13]  /*33f0*/  ISETP.GE.OR P6, PT, R8, UR14, P6 ;  /* 0x0000000e08007c0c */ /* 0x000fda000b7c6670 */
[----:B------:R1:W-:Y:S01]  /*3400*/  @!P6 STG.E desc[UR12][R26.64+0x4], R74 ;  /* 0x0000044a1a00e986 */ /* 0x0003e2000c10190c */
[----:B------:R-:W-:Y:S02]  /*3410*/  ISETP.GE.OR P6, PT, R8, UR14, P0 ;  /* 0x0000000e08007c0c */ /* 0x000fe400087c6670 */
[----:B------:R-:W-:-:S11]  /*3420*/  ISETP.GE.OR P0, PT, R66, UR14, P0 ;  /* 0x0000000e42007c0c */ /* 0x000fd60008706670 */
        /* <DEDUP_REMOVED lines=16> */
[----:B------:R-:W-:-:S04]  /*3530*/  ISETP.NE.AND P6, PT, R56, RZ, PT ;  /* 0x000000ff3800720c */ /* 0x000fc80003fc5270 */
[----:B------:R-:W-:-:S13]  /*3540*/  ISETP.GE.OR P6, PT, R66, UR14, P6 ;  /* 0x0000000e42007c0c */ /* 0x000fda000b7c6670 */
[----:B0-----:R-:W0:Y:S01]  /*3550*/  @!P6 LDC.64 R2, c[0x0][0x390] ;  /* 0x0000e400ff02eb82 */ /* 0x001e220000000a00 */
[----:B------:R-:W-:-:S04]  /*3560*/  @!P6 IMAD.IADD R69, R0, 0x1, R69 ;  /* 0x000000010045e824 */ /* 0x000fc800078e0245 */
[----:B0-----:R-:W-:-:S05]  /*3570*/  @!P6 IMAD.WIDE R2, R69, 0x4, R2 ;  /* 0x000000044502e825 */ /* 0x001fca00078e0202 */
[----:B------:R1:W-:Y:S01]  /*3580*/  @!P6 STG.E desc[UR12][R2.64], R81 ;  /* 0x000000510200e986 */ /* 0x0003e2000c10190c */
[----:B------:R-:W-:-:S03]  /*3590*/  ISETP.NE.AND P6, PT, R64, RZ, PT ;  /* 0x000000ff4000720c */ /* 0x000fc60003fc5270 */
[----:B------:R1:W-:Y:S01]  /*35a0*/  @!P0 STG.E desc[UR12][R24.64+0x8], R83 ;  /* 0x0000085318008986 */ /* 0x0003e2000c10190c */
[----:B------:R-:W-:-:S03]  /*35b0*/  ISETP.GE.OR P6, PT, R66, UR14, P6 ;  /* 0x0000000e42007c0c */ /* 0x000fc6000b7c6670 */
[----:B------:R1:W-:Y:S04]  /*35c0*/  @!P5 STG.E desc[UR12][R24.64+0xc], R84 ;  /* 0x00000c541800d986 */ /* 0x0003e8000c10190c */
[----:B------:R1:W-:Y:S04]  /*35d0*/  @!P4 STG.E desc[UR12][R24.64+0x10], R85 ;  /* 0x000010551800c986 */ /* 0x0003e8000c10190c */
[----:B------:R1:W-:Y:S04]  /*35e0*/  @!P3 STG.E desc[UR12][R24.64+0x14], R86 ;  /* 0x000014561800b986 */ /* 0x0003e8000c10190c */
[----:B------:R1:W-:Y:S04]  /*35f0*/  @!P6 STG.E desc[UR12][R24.64+0x4], R82 ;  /* 0x000004521800e986 */ /* 0x0003e8000c10190c */
[----:B------:R1:W-:Y:S01]  /*3600*/  @!P2 STG.E desc[UR12][R24.64+0x18], R87 ;  /* 0x000018571800a986 */ /* 0x0003e2000c10190c */
[----:B------:R-:W-:Y:S05]  /*3610*/  @P1 EXIT ;  /* 0x000000000000194d */ /* 0x000fea0003800000 */
[----:B------:R-:W-:Y:S01]  /*3620*/  STG.E desc[UR12][R24.64+0x1c], R88 ;  /* 0x00001c5818007986 */ /* 0x000fe2000c10190c */
[----:B------:R-:W-:Y:S05]  /*3630*/  EXIT ;  /* 0x000000000000794d */ /* 0x000fea0003800000 */
        .weak           $__internal_0_$__cuda_sm20_div_u16
        .type           $__internal_0_$__cuda_sm20_div_u16,@function
        .size           $__internal_0_$__cuda_sm20_div_u16,(.L_x_89 - $__internal_0_$__cuda_sm20_div_u16)
$__internal_0_$__cuda_sm20_div_u16:
[----:B------:R-:W0:Y:S01]  /*3640*/  I2F.U16 R4, UR10 ;  /* 0x0000000a00047d06 */ /* 0x000e220008101000 */
[----:B------:R-:W-:Y:S01]  /*3650*/  IMAD.MOV.U32 R5, RZ, RZ, 0x4b800000 ;  /* 0x4b800000ff057424 */ /* 0x000fe200078e00ff */
[----:B------:R-:W-:Y:S01]  /*3660*/  UISETP.NE.U32.AND UP0, UPT, UR10, URZ, UPT ;  /* 0x000000ff0a00728c */ /* 0x000fe2000bf05070 */
[C---:B0-----:R-:W-:Y:S02]  /*3670*/  FSETP.GEU.AND P1, PT, |R4|.reuse, 1.175494350822287508e-38, PT ;  /* 0x008000000400780b */ /* 0x041fe40003f2e200 */
[----:B------:R-:W-:Y:S02]  /*3680*/  FSETP.GT.AND P0, PT, |R4|, 8.50705917302346158658e+37, PT ;  /* 0x7e8000000400780b */ /* 0x000fe40003f04200 */
[----:B------:R-:W-:-:S04]  /*3690*/  FSEL R5, R5, 1, !P1 ;  /* 0x3f80000005057808 */ /* 0x000fc80004800000 */
[----:B------:R-:W-:-:S05]  /*36a0*/  FSEL R5, R5, 0.25, !P0 ;  /* 0x3e80000005057808 */ /* 0x000fca0004000000 */
[----:B------:R-:W-:Y:S02]  /*36b0*/  FMUL R6, R4, R5 ;  /* 0x0000000504067220 */ /* 0x000fe40000400000 */
[----:B------:R-:W-:Y:S08]  /*36c0*/  I2F.U16.RZ R4, UR4 ;  /* 0x0000000400047d06 */ /* 0x000ff0000810d000 */
[----:B------:R-:W0:Y:S02]  /*36d0*/  MUFU.RCP R6, R6 ;  /* 0x0000000600067308 */ /* 0x000e240000001000 */
[----:B0-----:R-:W-:-:S04]  /*36e0*/  FMUL R5, R5, R6 ;  /* 0x0000000605057220 */ /* 0x001fc80000400000 */
[----:B------:R-:W-:-:S04]  /*36f0*/  VIADD R5, R5, 0x2 ;  /* 0x0000000205057836 */ /* 0x000fc80000000000 */
[----:B------:R-:W-:Y:S01]  /*3700*/  FMUL.RZ R7, R4, R5 ;  /* 0x0000000504077220 */ /* 0x000fe2000040c000 */
[----:B------:R-:W-:Y:S02]  /*3710*/  IMAD.MOV.U32 R4, RZ, RZ, R8 ;  /* 0x000000ffff047224 */ /* 0x000fe400078e0008 */
[----:B------:R-:W-:-:S03]  /*3720*/  IMAD.MOV.U32 R5, RZ, RZ, 0x0 ;  /* 0x00000000ff057424 */ /* 0x000fc600078e00ff */
[----:B------:R-:W0:Y:S02]  /*3730*/  F2I.U32.TRUNC.NTZ R7, R7 ;  /* 0x0000000700077305 */ /* 0x000e24000020f000 */
[----:B0-----:R-:W-:-:S13]  /*3740*/  R2UR UR7, R7 ;  /* 0x00000000070772ca */ /* 0x001fda00000e0000 */
[----:B------:R-:W-:-:S07]  /*3750*/  ULOP3.LUT UR7, UR7, 0xffff, URZ, 0xc0, !UPT ;  /* 0x0000ffff07077892 */ /* 0x000fce000f8ec0ff */
[----:B------:R-:W-:Y:S01]  /*3760*/  @!UP0 UMOV UR7, 0xffffffff ;  /* 0xffffffff00078882 */ /* 0x000fe20000000000 */
[----:B------:R-:W-:Y:S05]  /*3770*/  RET.REL.NODEC R4 `(_Z20subMtxMinorOptKernelPKfS0_Pfiii) ;  /* 0xffffffc804207950 */ /* 0x000fea0003c3ffff */
.L_x_41:
[----:B------:R-:W-:-:S00]  /*3780*/  BRA `(.L_x_41) ;  /* 0xfffffffc00fc7947 */ /* 0x000fc0000383ffff */
[----:B------:R-:W-:-:S00]  /*3790*/  NOP ;  /* 0x0000000000007918 */ /* 0x000fc00000000000 */
        /* <DEDUP_REMOVED lines=14> */
.L_x_89:


//--------------------- .text._Z12subMtxKernelPKfS0_Pfiii --------------------------
	.section	.text._Z12subMtxKernelPKfS0_Pfiii,"ax",@progbits
	.align	128
        .global         _Z12subMtxKernelPKfS0_Pfiii
        .type           _Z12subMtxKernelPKfS0_Pfiii,@function
        .size           _Z12subMtxKernelPKfS0_Pfiii,(.L_x_90 - _Z12subMtxKernelPKfS0_Pfiii)
        .other          _Z12subMtxKernelPKfS0_Pfiii,@"STO_CUDA_ENTRY STV_DEFAULT"
_Z12subMtxKernelPKfS0_Pfiii:
.text._Z12subMtxKernelPKfS0_Pfiii:
[----:B------:R-:W-:Y:S01]  /*0000*/  LDC R1, c[0x0][0x37c] ;  /* 0x0000df00ff017b82 */ /* 0x000fe20000000800 */
[----:B------:R-:W0:Y:S01]  /*0010*/  LDCU UR5, c[0x0][0x364] ;  /* 0x00006c80ff0577ac */ /* 0x000e220008000800 */
[----:B------:R-:W-:Y:S01]  /*0020*/  MOV R8, 0x70 ;  /* 0x0000007000087802 */ /* 0x000fe20000000f00 */
[----:B0-----:R-:W-:Y:S02]  /*0030*/  UIADD3 UR4, UPT, UPT, UR5, 0x7f, URZ ;  /* 0x0000007f05047890 */ /* 0x001fe4000fffe0ff */
[----:B------:R-:W-:Y:S02]  /*0040*/  ULOP3.LUT UR10, UR5, 0xffff, URZ, 0xc0, !UPT ;  /* 0x0000ffff050a7892 */ /* 0x000fe4000f8ec0ff */
[----:B------:R-:W-:-:S12]  /*0050*/  ULOP3.LUT UR4, UR4, 0xffff, URZ, 0xc0, !UPT ;  /* 0x0000ffff04047892 */ /* 0x000fd8000f8ec0ff */
[----:B------:R-:W-:Y:S05]  /*0060*/  CALL.REL.NOINC `($__internal_1_$__cuda_sm20_div_u16) ;  /* 0x0000003400887944 */ /* 0x000fea0003c00000 */
        /* <DEDUP_REMOVED lines=8> */
[----:B------:R-:W-:Y:S05]  /*00f0*/  CALL.REL.NOINC `($__internal_1_$__cuda_sm20_div_u16) ;  /* 0x0000003400647944 */ /* 0x000fea0003c00000 */
        /* <DEDUP_REMOVED lines=8> */
[----:B------:R-:W-:Y:S05]  /*0180*/  CALL.REL.NOINC `($__internal_1_$__cuda_sm20_div_u16) ;  /* 0x0000003400407944 */ /* 0x000fea0003c00000 */
[----:B------:R-:W-:Y:S01]  /*0190*/  ULOP3.LUT UR16, UR7, 0xffff, URZ, 0xc0, !UPT ;  /* 0x0000ffff07107892 */ /* 0x000fe2000f8ec0ff */
[----:B------:R-:W-:Y:S01]  /*01a0*/  MOV R8, 0x210 ;  /* 0x0000021000087802 */ /* 0x000fe20000000f00 */
[----:B------:R-:W-:Y:S02]  /*01b0*/  UIADD3 UR4, UPT, UPT, UR5, 0xf, URZ ;  /* 0x0000000f05047890 */ /* 0x000fe4000fffe0ff */
[----:B------:R-:W-:Y:S02]  /*01c0*/  ULOP3.LUT UR10, UR5, 0xffff, URZ, 0xc0, !UPT ;  /* 0x0000ffff050a7892 */ /* 0x000fe4000f8ec0ff */
[----:B------:R-:W-:Y:S01]  /*01d0*/  IMAD R0, R66, UR16, RZ ;  /* 0x0000001042007c24 */ /* 0x000fe2000f8e02ff */
[----:B------:R-:W-:Y:S01]  /*01e0*/  ULOP3.LUT UR4, UR4, 0xffff, URZ, 0xc0, !UPT ;  /* 0x0000ffff04047892 */ /* 0x000fe2000f8ec0ff */
[----:B------:R-:W-:-:S11]  /*01f0*/  UMOV UR9, UR7 ;  /* 0x0000000700097c82 */ /* 0x000fd60008000000 */
[----:B------:R-:W-:Y:S05]  /*0200*/  CALL.REL.NOINC `($__internal_1_$__cuda_sm20_div_u16) ;  /* 0x0000003400207944 */ /* 0x000fea0003c00000 */
        /* <DEDUP_REMOVED lines=33> */
[----:B------:R-:W-:Y:S01]  /*0420*/  CS2R R64, SRZ ;  /* 0x0000000000407805 */ /* 0x000fe2000001ff00 */
[----:B------:R-:W-:Y:S01]  /*0430*/  IMAD.MOV.U32 R67, RZ, RZ, RZ ;  /* 0x000000ffff437224 */ /* 0x000fe200078e00ff */
[----:B------:R-:W0:Y:S01]  /*0440*/  LDCU.64 UR12, c[0x0][0x358] ;  /* 0x00006b00ff0c77ac */ /* 0x000e220008000a00 */
[----:B------:R-:W-:Y:S05]  /*0450*/  BRA.U !UP0, `(.L_x_42) ;  /* 0x0000002108bc7547 */ /* 0x000fea000b800000 */
        /* <DEDUP_REMOVED lines=17> */
.L_x_82:
[----:B------:R-:W-:Y:S01]  /*0570*/  BSSY.RECONVERGENT B0, `(.L_x_43) ;  /* 0x00000d3000007945 */ /* 0x000fe20003800200 */
[----:B------:R-:W-:Y:S01]  /*0580*/  IMAD.MOV.U32 R27, RZ, RZ, R3 ;  /* 0x000000ffff1b7224 */ /* 0x000fe200078e0003 */
[----:B------:R-:W1:Y:S01]  /*0590*/  LDCU.64 UR20, c[0x0][0x398] ;  /* 0x00007300ff1477ac */ /* 0x000e620008000a00 */
[----:B------:R-:W2:Y:S05]  /*05a0*/  LDCU.64 UR22, c[0x0][0x380] ;  /* 0x00007000ff1677ac */ /* 0x000eaa0008000a00 */
.L_x_61:
        /* <DEDUP_REMOVED lines=31> */
.L_x_46:
[----:B012---:R-:W-:Y:S05]  /*07a0*/  BSYNC.RECONVERGENT B1 ;  /* 0x0000000000017941 */ /* 0x007fea0003800200 */
.L_x_45:
        /* <DEDUP_REMOVED lines=35> */
.L_x_49:
[----:B------:R-:W-:Y:S05]  /*09e0*/  BSYNC.RECONVERGENT B2 ;  /* 0x0000000000027941 */ /* 0x000fea0003800200 */
.L_x_48:
        /* <DEDUP_REMOVED lines=34> */
.L_x_47:
[----:B------:R-:W-:Y:S05]  /*0c10*/  BSYNC.RECONVERGENT B1 ;  /* 0x0000000000017941 */ /* 0x000fea0003800200 */
.L_x_44:
[----:B------:R-:W-:Y:S05]  /*0c20*/  BRA.U !UP0, `(.L_x_50) ;  /* 0x0000000508907547 */ /* 0x000fea000b800000 */
[----:B--2---:R-:W0:Y:S01]  /*0c30*/  S2R R24, SR_CTAID.Y ;  /* 0x0000000000187919 */ /* 0x004e220000002600 */
[----:B------:R-:W2:Y:S01]  /*0c40*/  S2UR UR10, SR_CgaCtaId ;  /* 0x00000000000a79c3 */ /* 0x000ea20000008800 */
[----:B------:R-:W3:Y:S01]  /*0c50*/  LDCU UR11, c[0x0][0x39c] ;  /* 0x00007380ff0b77ac */ /* 0x000ee20008000800 */
[--C-:B------:R-:W-:Y:S01]  /*0c60*/  IMAD R30, R27, 0x10, R29.reuse ;  /* 0x000000101b1e7824 */ /* 0x100fe200078e021d */
        /* <DEDUP_REMOVED lines=12> */
.L_x_60:
        /* <DEDUP_REMOVED lines=16> */
.L_x_53:
[----:B------:R1:W-:Y:S02]  /*0e30*/  STS [R30+-0x8], RZ ;  /* 0xfffff8ff1e007388 */ /* 0x0003e40000000800 */
.L_x_52:
[----:B------:R-:W-:Y:S05]  /*0e40*/  BSYNC.RECONVERGENT B2 ;  /* 0x0000000000027941 */ /* 0x000fea0003800200 */
.L_x_51:
        /* <DEDUP_REMOVED lines=21> */
.L_x_55:
[----:B------:R-:W-:Y:S05]  /*0fa0*/  BSYNC.RECONVERGENT B2 ;  /* 0x0000000000027941 */ /* 0x000fea0003800200 */
.L_x_54:
        /* <DEDUP_REMOVED lines=18> */
.L_x_57:
[----:B------:R-:W-:Y:S05]  /*10d0*/  BSYNC.RECONVERGENT B2 ;  /* 0x0000000000027941 */ /* 0x000fea0003800200 */
.L_x_56:
        /* <DEDUP_REMOVED lines=18> */
.L_x_59:
[----:B------:R-:W-:Y:S05]  /*1200*/  BSYNC.RECONVERGENT B2 ;  /* 0x0000000000027941 */ /* 0x000fea0003800200 */
.L_x_58:
[----:B------:R-:W-:Y:S02]  /*1210*/  VIADD R29, R29, 0x4 ;  /* 0x000000041d1d7836 */ /* 0x000fe40000000000 */
[----:B------:R-:W-:Y:S02]  /*1220*/  VIADD R26, R26, 0x4 ;  /* 0x000000041a1a7836 */ /* 0x000fe40000000000 */
[----:B------:R-:W-:Y:S02]  /*1230*/  VIADD R31, R31, 0x4 ;  /* 0x000000041f1f7836 */ /* 0x000fe40000000000 */
[----:B01234-:R-:W-:Y:S01]  /*1240*/  VIADD R30, R30, 0x10 ;  /* 0x000000101e1e7836 */ /* 0x01ffe20000000000 */
[----:B------:R-:W-:Y:S06]  /*1250*/  @P2 BRA `(.L_x_60) ;  /* 0xfffffff800b42947 */ /* 0x000fec000383ffff */
[----:B------:R-:W-:Y:S05]  /*1260*/  BSYNC.RECONVERGENT B1 ;  /* 0x0000000000017941 */ /* 0x000fea0003800200 */
.L_x_50:
[----:B------:R-:W-:-:S05]  /*1270*/  VIADD R27, R27, 0x1 ;  /* 0x000000011b1b7836 */ /* 0x000fca0000000000 */
[----:B------:R-:W-:-:S13]  /*1280*/  ISETP.NE.AND P0, PT, R27, R70, PT ;  /* 0x000000461b00720c */ /* 0x000fda0003f05270 */
[----:B------:R-:W-:Y:S05]  /*1290*/  @P0 BRA `(.L_x_61) ;  /* 0xfffffff000c40947 */ /* 0x000fea000383ffff */
[----:B012---:R-:W-:Y:S05]  /*12a0*/  BSYNC.RECONVERGENT B0 ;  /* 0x0000000000007941 */ /* 0x007fea0003800200 */
.L_x_43:
[----:B------:R-:W-:Y:S01]  /*12b0*/  BSSY.RECONVERGENT B0, `(.L_x_62) ;  /* 0x00000e8000007945 */ /* 0x000fe20003800200 */
[----:B------:R-:W-:Y:S01]  /*12c0*/  IMAD.MOV.U32 R26, RZ, RZ, R68 ;  /* 0x000000ffff1a7224 */ /* 0x000fe200078e0044 */
[----:B------:R-:W0:Y:S01]  /*12d0*/  LDCU UR11, c[0x0][0x39c] ;  /* 0x00007380ff0b77ac */ /* 0x000e220008000800 */
[----:B------:R-:W1:Y:S05]  /*12e0*/  LDCU UR14, c[0x0][0x3a0] ;  /* 0x00007400ff0e77ac */ /* 0x000e6a0008000800 */
.L_x_80:
[----:B------:R-:W-:Y:S01]  /*12f0*/  UISETP.NE.AND UP2, UPT, UR18, URZ, UPT ;  /* 0x000000ff1200728c */ /* 0x000fe2000bf45270 */
[----:B----4-:R-:W-:-:S08]  /*1300*/  IMAD.MOV.U32 R28, RZ, RZ, R2 ;  /* 0x000000ffff1c7224 */ /* 0x010fd000078e0002 */
[----:B0123--:R-:W-:Y:S05]  /*1310*/  BRA.U !UP2, `(.L_x_63) ;  /* 0x000000050a787547 */ /* 0x00ffea000b800000 */
[----:B------:R-:W-:Y:S01]  /*1320*/  ISETP.GT.U32.AND P0, PT, R26, 0xf, PT ;  /* 0x0000000f1a00780c */ /* 0x000fe20003f04070 */
[----:B------:R-:W-:Y:S03]  /*1330*/  BSSY.RECONVERGENT B1, `(.L_x_64) ;  /* 0x0000017000017945 */ /* 0x000fe60003800200 */
[----:B------:R-:W-:-:S13]  /*1340*/  ISETP.GT.U32.OR P1, PT, R2, 0x7f, P0 ;  /* 0x0000007f0200780c */ /* 0x000fda0000724470 */
[----:B------:R-:W-:Y:S05]  /*1350*/  @P1 BRA `(.L_x_65) ;  /* 0x0000000000501947 */ /* 0x000fea0003800000 */
[----:B------:R-:W2:Y:S01]  /*1360*/  S2R R25, SR_CTAID.X ;  /* 0x0000000000197919 */ /* 0x000ea20000002500 */
        /* <DEDUP_REMOVED lines=19> */
.L_x_65:
[----:B01----:R-:W-:Y:S05]  /*14a0*/  BSYNC.RECONVERGENT B1 ;  /* 0x0000000000017941 */ /* 0x003fea0003800200 */
.L_x_64:
[----:B------:R-:W-:Y:S01]  /*14b0*/  UISETP.NE.AND UP2, UPT, UR18, 0x1, UPT ;  /* 0x000000011200788c */ /* 0x000fe2000bf45270 */
[----:B------:R-:W-:Y:S01]  /*14c0*/  BSSY.RECONVERGENT B1, `(.L_x_63) ;  /* 0x0000043000017945 */ /* 0x000fe20003800200 */
[----:B------:R-:W-:-:S07]  /*14d0*/  VIADD R28, R2, 0x1 ;  /* 0x00000001021c7836 */ /* 0x000fce0000000000 */
[----:B------:R-:W-:Y:S05]  /*14e0*/  BRA.U !UP2, `(.L_x_66) ;  /* 0x000000050a007547 */ /* 0x000fea000b800000 */
[----:B------:R-:W-:Y:S01]  /*14f0*/  ISETP.GT.U32.OR P1, PT, R2, 0x7e, P0 ;  /* 0x0000007e0200780c */ /* 0x000fe20000724470 */
[----:B------:R-:W-:-:S12]  /*1500*/  BSSY.RECONVERGENT B2, `(.L_x_67) ;  /* 0x000001d000027945 */ /* 0x000fd80003800200 */
[----:B------:R-:W-:Y:S05]  /*1510*/  @P1 BRA `(.L_x_68) ;  /* 0x00000000006c1947 */ /* 0x000fea0003800000 */
[----:B---3--:R-:W0:Y:S01]  /*1520*/  S2R R27, SR_CTAID.X ;  /* 0x00000000001b7919 */ /* 0x008e220000002500 */
[----:B------:R-:W1:Y:S01]  /*1530*/  LDCU UR5, c[0x0][0x3a0] ;  /* 0x00007400ff0577ac */ /* 0x000e620008000800 */
[----:B------:R-:W-:Y:S01]  /*1540*/  IMAD.U32 R25, RZ, RZ, UR4 ;  /* 0x00000004ff197e24 */ /* 0x000fe2000f8e00ff */
        /* <DEDUP_REMOVED lines=24> */
.L_x_68:
[----:B------:R-:W-:Y:S05]  /*16d0*/  BSYNC.RECONVERGENT B2 ;  /* 0x0000000000027941 */ /* 0x000fea0003800200 */
.L_x_67:
[----:B------:R-:W-:Y:S01]  /*16e0*/  UISETP.NE.AND UP2, UPT, UR18, 0x2, UPT ;  /* 0x000000021200788c */ /* 0x000fe2000bf45270 */
[----:B------:R-:W-:-:S08]  /*16f0*/  VIADD R28, R2, 0x2 ;  /* 0x00000002021c7836 */ /* 0x000fd00000000000 */
[----:B------:R-:W-:Y:S05]  /*1700*/  BRA.U !UP2, `(.L_x_66) ;  /* 0x000000010a787547 */ /* 0x000fea000b800000 */
[C---:B------:R-:W-:Y:S01]  /*1710*/  ISETP.GT.U32.OR P0, PT, R2.reuse, 0x7d, P0 ;  /* 0x0000007d0200780c */ /* 0x040fe20000704470 */
[----:B------:R-:W-:-:S12]  /*1720*/  VIADD R28, R2, 0x3 ;  /* 0x00000003021c7836 */ /* 0x000fd80000000000 */
[----:B------:R-:W-:Y:S05]  /*1730*/  @P0 BRA `(.L_x_66) ;  /* 0x00000000006c0947 */ /* 0x000fea0003800000 */
[----:B------:R-:W1:Y:S01]  /*1740*/  S2R R29, SR_CTAID.X ;  /* 0x00000000001d7919 */ /* 0x000e620000002500 */
[----:B------:R-:W2:Y:S01]  /*1750*/  LDCU UR5, c[0x0][0x3a0] ;  /* 0x00007400ff0577ac */ /* 0x000ea20008000800 */
[----:B0--3--:R-:W-:Y:S01]  /*1760*/  IMAD.U32 R27, RZ, RZ, UR4 ;  /* 0x00000004ff1b7e24 */ /* 0x009fe2000f8e00ff */
[----:B------:R-:W0:Y:S03]  /*1770*/  LDCU UR10, c[0x0][0x39c] ;  /* 0x00007380ff0a77ac */ /* 0x000e260008000800 */
[----:B------:R-:W-:Y:S02]  /*1780*/  IMAD R27, R27, 0x10, R26 ;  /* 0x000000101b1b7824 */ /* 0x000fe400078e021a */
[----:B-1----:R-:W-:-:S04]  /*1790*/  IMAD R24, R29, 0x80, R2 ;  /* 0x000000801d187824 */ /* 0x002fc800078e0202 */
[----:B------:R-:W-:-:S05]  /*17a0*/  VIADD R24, R24, 0x2 ;  /* 0x0000000218187836 */ /* 0x000fca0000000000 */
[----:B--2---:R-:W-:-:S04]  /*17b0*/  ISETP.GE.AND P0, PT, R24, UR5, PT ;  /* 0x0000000518007c0c */ /* 0x004fc8000bf06270 */
[----:B0-----:R-:W-:-:S13]  /*17c0*/  ISETP.LT.AND P0, PT, R27, UR10, !P0 ;  /* 0x0000000a1b007c0c */ /* 0x001fda000c701270 */
        /* <DEDUP_REMOVED lines=18> */
.L_x_66:
[----:B------:R-:W-:Y:S05]  /*18f0*/  BSYNC.RECONVERGENT B1 ;  /* 0x0000000000017941 */ /* 0x000fea0003800200 */
.L_x_63:
[----:B------:R-:W-:Y:S05]  /*1900*/  BRA.U !UP1, `(.L_x_69) ;  /* 0x0000000509fc7547 */ /* 0x000fea000b800000 */
[----:B------:R-:W-:Y:S01]  /*1910*/  BSSY.RECONVERGENT B1, `(.L_x_69) ;  /* 0x000007e000017945 */ /* 0x000fe20003800200 */
[----:B------:R-:W-:-:S13]  /*1920*/  ISETP.GT.U32.AND P1, PT, R26, 0xf, PT ;  /* 0x0000000f1a00780c */ /* 0x000fda0003f24070 */
.L_x_79:
[----:B------:R-:W-:Y:S01]  /*1930*/  ISETP.GT.U32.OR P0, PT, R28, 0x7f, P1 ;  /* 0x0000007f1c00780c */ /* 0x000fe20000f04470 */
[----:B------:R-:W-:-:S12]  /*1940*/  BSSY.RECONVERGENT B2, `(.L_x_70) ;  /* 0x000001d000027945 */ /* 0x000fd80003800200 */
[----:B--2-4-:R-:W-:Y:S05]  /*1950*/  @P0 BRA `(.L_x_71) ;  /* 0x00000000006c0947 */ /* 0x014fea0003800000 */
[----:B01-3--:R-:W0:Y:S01]  /*1960*/  S2R R27, SR_CTAID.X ;  /* 0x00000000001b7919 */ /* 0x00be220000002500 */
[----:B------:R-:W1:Y:S01]  /*1970*/  LDC R82, c[0x0][0x3a0] ;  /* 0x0000e800ff527b82 */ /* 0x000e620000000800 */
[----:B------:R-:W-:-:S04]  /*1980*/  IMAD.U32 R25, RZ, RZ, UR4 ;  /* 0x00000004ff197e24 */ /* 0x000fc8000f8e00ff */
[----:B------:R-:W-:Y:S02]  /*1990*/  IMAD R30, R25, 0x10, R26 ;  /* 0x00000010191e7824 */ /* 0x000fe400078e021a */
[----:B0-----:R-:W-:-:S05]  /*19a0*/  IMAD R27, R27, 0x80, R28 ;  /* 0x000000801b1b7824 */ /* 0x001fca00078e021c */
[----:B-1----:R-:W-:-:S04]  /*19b0*/  ISETP.GE.AND P0, PT, R27, R82, PT ;  /* 0x000000521b00720c */ /* 0x002fc80003f06270 */
        /* <DEDUP_REMOVED lines=14> */
.L_x_72:
[----:B------:R-:W0:Y:S01]  /*1aa0*/  S2UR UR10, SR_CgaCtaId ;  /* 0x00000000000a79c3 */ /* 0x000e220000008800 */
[----:B------:R-:W-:Y:S02]  /*1ab0*/  UMOV UR5, 0x400 ;  /* 0x0000040000057882 */ /* 0x000fe40000000000 */
[----:B------:R-:W-:-:S04]  /*1ac0*/  UIADD3 UR5, UPT, UPT, UR5, 0x2000, URZ ;  /* 0x0000200005057890 */ /* 0x000fc8000fffe0ff */
[----:B0-----:R-:W-:-:S06]  /*1ad0*/  ULEA UR5, UR10, UR5, 0x18 ;  /* 0x000000050a057291 */ /* 0x001fcc000f8ec0ff */
[----:B------:R-:W-:-:S05]  /*1ae0*/  LEA R25, R26, UR5, 0x9 ;  /* 0x000000051a197c11 */ /* 0x000fca000f8e48ff */
[----:B------:R-:W-:-:S05]  /*1af0*/  IMAD R25, R28, 0x4, R25 ;  /* 0x000000041c197824 */ /* 0x000fca00078e0219 */
[----:B------:R4:W-:Y:S02]  /*1b00*/  STS [R25], RZ ;  /* 0x000000ff19007388 */ /* 0x0009e40000000800 */
.L_x_71:
[----:B01----:R-:W-:Y:S05]  /*1b10*/  BSYNC.RECONVERGENT B2 ;  /* 0x0000000000027941 */ /* 0x003fea0003800200 */
.L_x_70:
[C---:B------:R-:W-:Y:S01]  /*1b20*/  ISETP.GT.U32.OR P0, PT, R28.reuse, 0x7e, P1 ;  /* 0x0000007e1c00780c */ /* 0x040fe20000f04470 */
[----:B------:R-:W-:Y:S01]  /*1b30*/  BSSY.RECONVERGENT B2, `(.L_x_73) ;  /* 0x000001e000027945 */ /* 0x000fe20003800200 */
[C---:B------:R-:W-:Y:S02]  /*1b40*/  ISETP.GT.U32.OR P3, PT, R28.reuse, 0x7d, P1 ;  /* 0x0000007d1c00780c */ /* 0x040fe40000f64470 */
[----:B------:R-:W-:-:S09]  /*1b50*/  ISETP.GT.U32.OR P2, PT, R28, 0x7c, P1 ;  /* 0x0000007c1c00780c */ /* 0x000fd20000f44470 */
[----:B------:R-:W-:Y:S05]  /*1b60*/  @P0 BRA `(.L_x_74) ;  /* 0x0000000000680947 */ /* 0x000fea0003800000 */
[----:B------:R-:W0:Y:S01]  /*1b70*/  S2R R29, SR_CTAID.X ;  /* 0x00000000001d7919 */ /* 0x000e220000002500 */
[----:B--23--:R-:W-:-:S04]  /*1b80*/  IMAD.U32 R27, RZ, RZ, UR4 ;  /* 0x00000004ff1b7e24 */ /* 0x00cfc8000f8e00ff */
[----:B------:R-:W-:Y:S02]  /*1b90*/  IMAD R27, R27, 0x10, R26 ;  /* 0x000000101b1b7824 */ /* 0x000fe400078e021a */
[----:B0-----:R-:W-:-:S04]  /*1ba0*/  IMAD R24, R29, 0x80, R28 ;  /* 0x000000801d187824 */ /* 0x001fc800078e021c */
[----:B------:R-:W-:-:S05]  /*1bb0*/  VIADD R24, R24, 0x1 ;  /* 0x0000000118187836 */ /* 0x000fca0000000000 */
[----:B------:R-:W-:-:S04]  /*1bc0*/  ISETP.GE.AND P0, PT, R24, UR14, PT ;  /* 0x0000000e18007c0c */ /* 0x000fc8000bf06270 */
[----:B------:R-:W-:-:S13]  /*1bd0*/  ISETP.LT.AND P0, PT, R27, UR11, !P0 ;  /* 0x0000000b1b007c0c */ /* 0x000fda000c701270 */
[----:B----4-:R-:W0:Y:S01]  /*1be0*/  @P0 LDC.64 R24, c[0x0][0x388] ;  /* 0x0000e200ff180b82 */ /* 0x010e220000000a00 */
        /* <DEDUP_REMOVED lines=18> */
.L_x_74:
[----:B------:R-:W-:Y:S05]  /*1d10*/  BSYNC.RECONVERGENT B2 ;  /* 0x0000000000027941 */ /* 0x000fea0003800200 */
.L_x_73:
[----:B------:R-:W-:Y:S04]  /*1d20*/  BSSY.RECONVERGENT B2, `(.L_x_75) ;  /* 0x000001c000027945 */ /* 0x000fe80003800200 */
[----:B------:R-:W-:Y:S05]  /*1d30*/  @P3 BRA `(.L_x_76) ;  /* 0x0000000000683947 */ /* 0x000fea0003800000 */
[----:B------:R-:W1:Y:S01]  /*1d40*/  S2R R29, SR_CTAID.X ;  /* 0x00000000001d7919 */ /* 0x000e620000002500 */
[----:B0-23--:R-:W-:-:S04]  /*1d50*/  IMAD.U32 R27, RZ, RZ, UR4 ;  /* 0x00000004ff1b7e24 */ /* 0x00dfc8000f8e00ff */
[----:B------:R-:W-:Y:S02]  /*1d60*/  IMAD R27, R27, 0x10, R26 ;  /* 0x000000101b1b7824 */ /* 0x000fe400078e021a */
[----:B-1----:R-:W-:-:S04]  /*1d70*/  IMAD R24, R29, 0x80, R28 ;  /* 0x000000801d187824 */ /* 0x002fc800078e021c */
        /* <DEDUP_REMOVED lines=22> */
.L_x_76:
[----:B------:R-:W-:Y:S05]  /*1ee0*/  BSYNC.RECONVERGENT B2 ;  /* 0x0000000000027941 */ /* 0x000fea0003800200 */
.L_x_75:
[----:B------:R-:W-:Y:S04]  /*1ef0*/  BSSY.RECONVERGENT B2, `(.L_x_77) ;  /* 0x000001c000027945 */ /* 0x000fe80003800200 */
[----:B------:R-:W-:Y:S05]  /*1f00*/  @P2 BRA `(.L_x_78) ;  /* 0x0000000000682947 */ /* 0x000fea0003800000 */
[----:B------:R-:W5:Y:S01]  /*1f10*/  S2R R29, SR_CTAID.X ;  /* 0x00000000001d7919 */ /* 0x000f620000002500 */
[----:B0123--:R-:W-:-:S04]  /*1f20*/  IMAD.U32 R27, RZ, RZ, UR4 ;  /* 0x00000004ff1b7e24 */ /* 0x00ffc8000f8e00ff */
[----:B------:R-:W-:Y:S02]  /*1f30*/  IMAD R27, R27, 0x10, R26 ;  /* 0x000000101b1b7824 */ /* 0x000fe400078e021a */
[----:B-----5:R-:W-:-:S04]  /*1f40*/  IMAD R24, R29, 0x80, R28 ;  /* 0x000000801d187824 */ /* 0x020fc800078e021c */
        /* <DEDUP_REMOVED lines=22> */
.L_x_78:
[----:B------:R-:W-:Y:S05]  /*20b0*/  BSYNC.RECONVERGENT B2 ;  /* 0x0000000000027941 */ /* 0x000fea0003800200 */
.L_x_77:
[----:B------:R-:W-:-:S05]  /*20c0*/  VIADD R28, R28, 0x4 ;  /* 0x000000041c1c7836 */ /* 0x000fca0000000000 */
[----:B------:R-:W-:-:S13]  /*20d0*/  ISETP.NE.AND P0, PT, R28, R69, PT ;  /* 0x000000451c00720c */ /* 0x000fda0003f05270 */
[----:B------:R-:W-:Y:S05]  /*20e0*/  @P0 BRA `(.L_x_79) ;  /* 0xfffffff800100947 */ /* 0x000fea000383ffff */
[----:B------:R-:W-:Y:S05]  /*20f0*/  BSYNC.RECONVERGENT B1 ;  /* 0x0000000000017941 */ /* 0x000fea0003800200 */
.L_x_69:
[----:B------:R-:W-:-:S05]  /*2100*/  VIADD R26, R26, 0x1 ;  /* 0x000000011a1a7836 */ /* 0x000fca0000000000 */
[----:B------:R-:W-:-:S13]  /*2110*/  ISETP.NE.AND P0, PT, R26, R71, PT ;  /* 0x000000471a00720c */ /* 0x000fda0003f05270 */
[----:B------:R-:W-:Y:S05]  /*2120*/  @P0 BRA `(.L_x_80) ;  /* 0xfffffff000700947 */ /* 0x000fea000383ffff */
[----:B01----:R-:W-:Y:S05]  /*2130*/  BSYNC.RECONVERGENT B0 ;  /* 0x0000000000007941 */ /* 0x003fea0003800200 */
.L_x_62:
[----:B------:R-:W0:Y:S01]  /*2140*/  S2UR UR10, SR_CgaCtaId ;  /* 0x00000000000a79c3 */ /* 0x000e220000008800 */
[----:B------:R-:W1:Y:S01]  /*2150*/  S2R R86, SR_TID.X ;  /* 0x0000000000567919 */ /* 0x000e620000002100 */
[----:B------:R-:W-:Y:S02]  /*2160*/  UMOV UR5, 0x400 ;  /* 0x0000040000057882 */ /* 0x000fe40000000000 */
[----:B------:R-:W-:Y:S01]  /*2170*/  UIADD3 UR14, UPT, UPT, UR5, 0x2000, URZ ;  /* 0x00002000050e7890 */ /* 0x000fe2000fffe0ff */
[----:B------:R-:W1:Y:S03]  /*2180*/  S2R R88, SR_TID.Y ;  /* 0x0000000000587919 */ /* 0x000e660000002200 */
[----:B------:R-:W-:Y:S01]  /*2190*/  BAR.SYNC.DEFER_BLOCKING 0x0 ;  /* 0x0000000000007b1d */ /* 0x000fe20000010000 */
[----:B0-----:R-:W-:Y:S02]  /*21a0*/  ULEA UR11, UR10, UR5, 0x18 ;  /* 0x000000050a0b7291 */ /* 0x001fe4000f8ec0ff */
[----:B------:R-:W-:-:S03]  /*21b0*/  ULEA UR14, UR10, UR14, 0x18 ;  /* 0x0000000e0a0e7291 */ /* 0x000fc6000f8ec0ff */
[----:B------:R-:W-:-:S09]  /*21c0*/  UMOV UR5, URZ ;  /* 0x000000ff00057c82 */ /* 0x000fd20008000000 */
.L_x_81:
[----:B------:R-:W-:Y:S02]  /*21d0*/  ULEA UR19, UR5, UR14, 0x9 ;  /* 0x0000000e05137291 */ /* 0x000fe4000f8e48ff */
[----:B------:R-:W-:Y:S02]  /*21e0*/  ULEA UR10, UR5, UR11, 0x2 ;  /* 0x0000000b050a7291 */ /* 0x000fe4000f8e10ff */
[----:B------:R-:W-:Y:S02]  /*21f0*/  UIADD3 UR5, UPT, UPT, UR5, 0x1, URZ ;  /* 0x0000000105057890 */ /* 0x000fe4000fffe0ff */
[----:B-1----:R-:W-:Y:S02]  /*2200*/  LEA R28, R86, UR19, 0x5 ;  /* 0x00000013561c7c11 */ /* 0x002fe4000f8e28ff */
[----:B------:R-:W-:Y:S01]  /*2210*/  LEA R81, R88, UR10, 0x9 ;  /* 0x0000000a58517c11 */ /* 0x000fe2000f8e48ff */
[----:B------:R-:W-:Y:S02]  /*2220*/  UISETP.NE.AND UP2, UPT, UR5, 0x10, UPT ;  /* 0x000000100500788c */ /* 0x000fe4000bf45270 */
[----:B--234-:R-:W-:Y:S04]  /*2230*/  LDS.128 R24, [R28] ;  /* 0x000000001c187984 */ /* 0x01cfe80000000c00 */
[----:B------:R-:W0:Y:S04]  /*2240*/  LDS R82, [R81] ;  /* 0x0000000051527984 */ /* 0x000e280000000800 */
[----:B------:R-:W1:Y:S04]  /*2250*/  LDS R83, [R81+0x40] ;  /* 0x0000400051537984 */ /* 0x000e680000000800 */
[----:B------:R-:W2:Y:S04]  /*2260*/  LDS R85, [R81+0x80] ;  /* 0x0000800051557984 */ /* 0x000ea80000000800 */
[----:B------:R-:W3:Y:S04]  /*2270*/  LDS R87, [R81+0xc0] ;  /* 0x0000c00051577984 */ /* 0x000ee80000000800 */
[----:B------:R-:W4:Y:S04]  /*2280*/  LDS R89, [R81+0x100] ;  /* 0x0001000051597984 */ /* 0x000f280000000800 */
[----:B------:R-:W5:Y:S04]  /*2290*/  LDS R91, [R81+0x140] ;  /* 0x00014000515b7984 */ /* 0x000f680000000800 */
[----:B------:R-:W5:Y:S04]  /*22a0*/  LDS R93, [R81+0x180] ;  /* 0x00018000515d7984 */ /* 0x000f680000000800 */
[----:B------:R-:W5:Y:S04]  /*22b0*/  LDS R84, [R81+0x1c0] ;  /* 0x0001c00051547984 */ /* 0x000f680000000800 */
[----:B------:R-:W5:Y:S01]  /*22c0*/  LDS.128 R28, [R28+0x10] ;  /* 0x000010001c1c7984 */ /* 0x000f620000000c00 */
[C---:B0-----:R-:W-:Y:S01]  /*22d0*/  FFMA R67, R82.reuse, R24, R67 ;  /* 0x0000001852437223 */ /* 0x041fe20000000043 */
[C---:B------:R-:W-:Y:S01]  /*22e0*/  FFMA R64, R82.reuse, R25, R64 ;  /* 0x0000001952407223 */ /* 0x040fe20000000040 */
[CC--:B------:R-:W-:Y:S01]  /*22f0*/  FFMA R65, R82.reuse, R26.reuse, R65 ;  /* 0x0000001a52417223 */ /* 0x0c0fe20000000041 */
[----:B------:R-:W-:Y:S01]  /*2300*/  FFMA R62, R82, R27, R62 ;  /* 0x0000001b523e7223 */ /* 0x000fe2000000003e */
[C---:B-1----:R-:W-:Y:S01]  /*2310*/  FFMA R59, R24.reuse, R83, R59 ;  /* 0x00000053183b7223 */ /* 0x042fe2000000003b */
[C---:B------:R-:W-:Y:S01]  /*2320*/  FFMA R56, R83.reuse, R25, R56 ;  /* 0x0000001953387223 */ /* 0x040fe20000000038 */
[CC--:B------:R-:W-:Y:S01]  /*2330*/  FFMA R57, R83.reuse, R26.reuse, R57 ;  /* 0x0000001a53397223 */ /* 0x0c0fe20000000039 */
[----:B------:R-:W-:Y:S01]  /*2340*/  FFMA R54, R83, R27, R54 ;  /* 0x0000001b53367223 */ /* 0x000fe20000000036 */
[C---:B--2---:R-:W-:Y:S01]  /*2350*/  FFMA R51, R24.reuse, R85, R51 ;  /* 0x0000005518337223 */ /* 0x044fe20000000033 */
[C---:B------:R-:W-:Y:S01]  /*2360*/  FFMA R48, R85.reuse, R25, R48 ;  /* 0x0000001955307223 */ /* 0x040fe20000000030 */
[CC--:B------:R-:W-:Y:S01]  /*2370*/  FFMA R49, R85.reuse, R26.reuse, R49 ;  /* 0x0000001a55317223 */ /* 0x0c0fe20000000031 */
[----:B------:R-:W-:Y:S01]  /*2380*/  FFMA R46, R85, R27, R46 ;  /* 0x0000001b552e7223 */ /* 0x000fe2000000002e */
[C---:B---3--:R-:W-:Y:S01]  /*2390*/  FFMA R43, R24.reuse, R87, R43 ;  /* 0x00000057182b7223 */ /* 0x048fe2000000002b */
[C---:B------:R-:W-:Y:S01]  /*23a0*/  FFMA R40, R87.reuse, R25, R40 ;  /* 0x0000001957287223 */ /* 0x040fe20000000028 */
[CC--:B------:R-:W-:Y:S01]  /*23b0*/  FFMA R41, R87.reuse, R26.reuse, R41 ;  /* 0x0000001a57297223 */ /* 0x0c0fe20000000029 */
[----:B------:R-:W-:Y:S01]  /*23c0*/  FFMA R38, R87, R27, R38 ;  /* 0x0000001b57267223 */ /* 0x000fe20000000026 */
[C---:B----4-:R-:W-:Y:S01]  /*23d0*/  FFMA R35, R24.reuse, R89, R35 ;  /* 0x0000005918237223 */ /* 0x050fe20000000023 */
[C---:B------:R-:W-:Y:S01]  /*23e0*/  FFMA R32, R89.reuse, R25, R32 ;  /* 0x0000001959207223 */ /* 0x040fe20000000020 */
[CC--:B------:R-:W-:Y:S01]  /*23f0*/  FFMA R33, R89.reuse, R26.reuse, R33 ;  /* 0x0000001a59217223 */ /* 0x0c0fe20000000021 */
[----:B------:R-:W-:Y:S01]  /*2400*/  FFMA R22, R89, R27, R22 ;  /* 0x0000001b59167223 */ /* 0x000fe20000000016 */
[C---:B-----5:R-:W-:Y:S01]  /*2410*/  FFMA R19, R24.reuse, R91, R19 ;  /* 0x0000005b18137223 */ /* 0x060fe20000000013 */
[C---:B------:R-:W-:Y:S01]  /*2420*/  FFMA R16, R91.reuse, R25, R16 ;  /* 0x000000195b107223 */ /* 0x040fe20000000010 */
[CC--:B------:R-:W-:Y:S01]  /*2430*/  FFMA R17, R91.reuse, R26.reuse, R17 ;  /* 0x0000001a5b117223 */ /* 0x0c0fe20000000011 */
[----:B------:R-:W-:Y:S01]  /*2440*/  FFMA R14, R91, R27, R14 ;  /* 0x0000001b5b0e7223 */ /* 0x000fe2000000000e */
[C---:B------:R-:W-:Y:S01]  /*2450*/  FFMA R11, R24.reuse, R93, R11 ;  /* 0x0000005d180b7223 */ /* 0x040fe2000000000b */
[C---:B------:R-:W-:Y:S01]  /*2460*/  FFMA R8, R93.reuse, R25, R8 ;  /* 0x000000195d087223 */ /* 0x040fe20000000008 */
[C---:B------:R-:W-:Y:S01]  /*2470*/  FFMA R9, R93.reuse, R26, R9 ;  /* 0x0000001a5d097223 */ /* 0x040fe20000000009 */
[----:B------:R-:W-:Y:S01]  /*2480*/  FFMA R6, R93, R27, R6 ;  /* 0x0000001b5d067223 */ /* 0x000fe20000000006 */
[----:B------:R-:W-:Y:S01]  /*2490*/  FFMA R73, R24, R84, R73 ;  /* 0x0000005418497223 */ /* 0x000fe20000000049 */
[C---:B------:R-:W-:Y:S01]  /*24a0*/  FFMA R74, R84.reuse, R25, R74 ;  /* 0x00000019544a7223 */ /* 0x040fe2000000004a */
[C---:B------:R-:W-:Y:S01]  /*24b0*/  FFMA R75, R84.reuse, R26, R75 ;  /* 0x0000001a544b7223 */ /* 0x040fe2000000004b */
[----:B------:R-:W-:Y:S01]  /*24c0*/  FFMA R76, R84, R27, R76 ;  /* 0x0000001b544c7223 */ /* 0x000fe2000000004c */
[C---:B------:R-:W-:Y:S01]  /*24d0*/  FFMA R63, R82.reuse, R28, R63 ;  /* 0x0000001c523f7223 */ /* 0x040fe2000000003f */
[C---:B------:R-:W-:Y:S01]  /*24e0*/  FFMA R60, R82.reuse, R29, R60 ;  /* 0x0000001d523c7223 */ /* 0x040fe2000000003c */
[CC--:B------:R-:W-:Y:S01]  /*24f0*/  FFMA R61, R82.reuse, R30.reuse, R61 ;  /* 0x0000001e523d7223 */ /* 0x0c0fe2000000003d */
        /* <DEDUP_REMOVED lines=37> */
.L_x_42:
        /* <DEDUP_REMOVED lines=11> */
[C---:B------:R-:W-:Y:S01]  /*2800*/  VIADD R26, R0.reuse, 0x2 ;  /* 0x00000002001a7836 */ /* 0x040fe20000000000 */
[----:B------:R-:W-:Y:S01]  /*2810*/  SHF.R.S32.HI R66, RZ, 0x1f, R0 ;  /* 0x0000001fff427819 */ /* 0x000fe20000011400 */
[----:B------:R-:W-:Y:S02]  /*2820*/  IMAD.SHL.U32 R69, R69, 0x8, RZ ;  /* 0x0000000845457824 */ /* 0x000fe400078e00ff */
[----:B------:R-:W-:Y:S01]  /*2830*/  VIADD R2, R0, 0x1 ;  /* 0x0000000100027836 */ /* 0x000fe20000000000 */
[----:B------:R-:W-:Y:S01]  /*2840*/  ISETP.GE.AND P0, PT, R26, UR5, PT ;  /* 0x000000051a007c0c */ /* 0x000fe2000bf06270 */
[C---:B------:R-:W-:Y:S01]  /*2850*/  IMAD R91, R69.reuse, UR5, RZ ;  /* 0x00000005455b7c24 */ /* 0x040fe2000f8e02ff */
[C---:B---3--:R-:W-:Y:S01]  /*2860*/  ISETP.LT.AND P1, PT, R69.reuse, UR14, !P1 ;  /* 0x0000000e45007c0c */ /* 0x048fe2000cf21270 */
[----:B------:R-:W-:Y:S01]  /*2870*/  VIADD R27, R0, 0x3 ;  /* 0x00000003001b7836 */ /* 0x000fe20000000000 */
[----:B------:R-:W-:Y:S01]  /*2880*/  ISETP.GE.AND P3, PT, R2, UR5, PT ;  /* 0x0000000502007c0c */ /* 0x000fe2000bf66270 */
[----:B------:R-:W-:Y:S01]  /*2890*/  VIADD R70, R69, 0x1 ;  /* 0x0000000145467836 */ /* 0x000fe20000000000 */
        /* <DEDUP_REMOVED lines=9> */
[----:B------:R-:W-:Y:S02]  /*2930*/  LEA.HI.X.SX32 R3, R91, R66, 0x1, P2 ;  /* 0x000000425b037211 */ /* 0x000fe400010f0eff */
[----:B------:R-:W-:Y:S01]  /*2940*/  ISETP.GE.OR P2, PT, R69, UR14, P0 ;  /* 0x0000000e45007c0c */ /* 0x000fe20008746670 */
[----:B------:R-:W-:Y:S01]  /*2950*/  VIADD R91, R91, UR5 ;  /* 0x000000055b5b7c36 */ /* 0x000fe20008000000 */
[----:B0-----:R0:W-:Y:S01]  /*2960*/  @P1 STG.E desc[UR12][R24.64], R67 ;  /* 0x0000004318001986 */ /* 0x0011e2000c10190c */
[----:B------:R-:W-:Y:S01]  /*2970*/  LEA.HI.X R3, R26, UR11, R3, 0x2, P4 ;  /* 0x0000000b1a037c11 */ /* 0x000fe2000a0f1403 */
[----:B------:R-:W-:Y:S01]  /*2980*/  VIADD R26, R0, 0x4 ;  /* 0x00000004001a7836 */ /* 0x000fe20000000000 */
[----:B------:R-:W-:Y:S01]  /*2990*/  ISETP.GE.OR P1, PT, R69, UR14, P5 ;  /* 0x0000000e45007c0c */ /* 0x000fe2000af26670 */
[----:B------:R-:W-:Y:S02]  /*29a0*/  VIADD R89, R91, UR5 ;  /* 0x000000055b597c36 */ /* 0x000fe40008000000 */
[----:B------:R1:W-:Y:S01]  /*29b0*/  @!P3 STG.E desc[UR12][R2.64+0x4], R64 ;  /* 0x000004400200b986 */ /* 0x0003e2000c10190c */
[----:B------:R-:W-:Y:S01]  /*29c0*/  ISETP.GE.AND P4, PT, R26, UR5, PT ;  /* 0x000000051a007c0c */ /* 0x000fe2000bf86270 */
[----:B------:R-:W-:Y:S01]  /*29d0*/  VIADD R87, R89, UR5 ;  /* 0x0000000559577c36 */ /* 0x000fe20008000000 */
[----:B------:R-:W-:-:S02]  /*29e0*/  ISETP.GE.AND P3, PT, R27, UR5, PT ;  /* 0x000000051b007c0c */ /* 0x000fc4000bf66270 */
[----:B------:R2:W-:Y:S01]  /*29f0*/  @!P2 STG.E desc[UR12][R2.64+0x8], R65 ;  /* 0x000008410200a986 */ /* 0x0005e2000c10190c */
[----:B------:R-:W-:Y:S01]  /*2a00*/  ISETP.GE.OR P2, PT, R69, UR14, P4 ;  /* 0x0000000e45007c0c */ /* 0x000fe2000a746670 */
[C---:B0-----:R-:W-:Y:S02]  /*2a10*/  VIADD R24, R0.reuse, 0x6 ;  /* 0x0000000600187836 */ /* 0x041fe40000000000 */
[----:B------:R-:W-:Y:S01]  /*2a20*/  VIADD R71, R87, UR5 ;  /* 0x0000000557477c36 */ /* 0x000fe20008000000 */
[----:B------:R0:W-:Y:S01]  /*2a30*/  @!P1 STG.E desc[UR12][R2.64+0xc], R62 ;  /* 0x00000c3e02009986 */ /* 0x0001e2000c10190c */
[----:B------:R-:W-:Y:S01]  /*2a40*/  ISETP.GE.OR P1, PT, R69, UR14, P3 ;  /* 0x0000000e45007c0c */ /* 0x000fe20009f26670 */
[----:B------:R-:W-:Y:S02]  /*2a50*/  VIADD R67, R0, 0x7 ;  /* 0x0000000700437836 */ /* 0x000fe40000000000 */
[----:B------:R-:W-:-:S04]  /*2a60*/  VIADD R81, R71, UR5 ;  /* 0x0000000547517c36 */ /* 0x000fc80008000000 */
[----:B------:R-:W-:Y:S01]  /*2a70*/  VIADD R83, R81, UR5 ;  /* 0x0000000551537c36 */ /* 0x000fe20008000000 */
[----:B------:R3:W-:Y:S01]  /*2a80*/  @!P2 STG.E desc[UR12][R2.64+0x10], R63 ;  /* 0x0000103f0200a986 */ /* 0x0007e2000c10190c */
[----:B------:R-:W-:Y:S02]  /*2a90*/  ISETP.GE.AND P2, PT, R24, UR5, PT ;  /* 0x0000000518007c0c */ /* 0x000fe4000bf46270 */
[----:B------:R-:W-:Y:S02]  /*2aa0*/  VIADD R85, R83, UR5 ;  /* 0x0000000553557c36 */ /* 0x000fe40008000000 */
[----:B------:R4:W-:Y:S01]  /*2ab0*/  @!P1 STG.E desc[UR12][R2.64+0x14], R60 ;  /* 0x0000143c02009986 */ /* 0x0009e2000c10190c */
[----:B------:R-:W-:-:S13]  /*2ac0*/  ISETP.GE.OR P1, PT, R69, UR14, P2 ;  /* 0x0000000e45007c0c */ /* 0x000fda0009726670 */
[----:B------:R5:W-:Y:S01]  /*2ad0*/  @!P1 STG.E desc[UR12][R2.64+0x18], R61 ;  /* 0x0000183d02009986 */ /* 0x000be2000c10190c */
[----:B------:R-:W-:-:S04]  /*2ae0*/  IADD3 R24, P1, PT, R0, R91, RZ ;  /* 0x0000005b00187210 */ /* 0x000fc80007f3e0ff */
[----:B------:R-:W-:Y:S02]  /*2af0*/  LEA.HI.X.SX32 R25, R91, R66, 0x1, P1 ;  /* 0x000000425b197211 */ /* 0x000fe400008f0eff */
[----:B-1----:R-:W-:-:S04]  /*2b00*/  LEA R64, P1, R24, UR10, 0x2 ;  /* 0x0000000a18407c11 */ /* 0x002fc8000f8210ff */
[----:B--2---:R-:W-:Y:S02]  /*2b10*/  LEA.HI.X R65, R24, UR11, R25, 0x2, P1 ;  /* 0x0000000b18417c11 */ /* 0x004fe400088f1419 */
[----:B------:R-:W-:-:S04]  /*2b20*/  IADD3 R24, P1, PT, R0, R89, RZ ;  /* 0x0000005900187210 */ /* 0x000fc80007f3e0ff */
[----:B------:R-:W-:Y:S02]  /*2b30*/  LEA.HI.X.SX32 R25, R89, R66, 0x1, P1 ;  /* 0x0000004259197211 */ /* 0x000fe400008f0eff */
[----:B0-----:R-:W-:-:S04]  /*2b40*/  LEA R62, P1, R24, UR10, 0x2 ;  /* 0x0000000a183e7c11 */ /* 0x001fc8000f8210ff */
[----:B---3--:R-:W-:Y:S02]  /*2b50*/  LEA.HI.X R63, R24, UR11, R25, 0x2, P1 ;  /* 0x0000000b183f7c11 */ /* 0x008fe400088f1419 */
[----:B------:R-:W-:-:S04]  /*2b60*/  IADD3 R24, P1, PT, R0, R87, RZ ;  /* 0x0000005700187210 */ /* 0x000fc80007f3e0ff */
[----:B------:R-:W-:Y:S02]  /*2b70*/  LEA.HI.X.SX32 R25, R87, R66, 0x1, P1 ;  /* 0x0000004257197211 */ /* 0x000fe400008f0eff */
[----:B----4-:R-:W-:-:S04]  /*2b80*/  LEA R60, P1, R24, UR10, 0x2 ;  /* 0x0000000a183c7c11 */ /* 0x010fc8000f8210ff */
[----:B-----5:R-:W-:Y:S02]  /*2b90*/  LEA.HI.X R61, R24, UR11, R25, 0x2, P1 ;  /* 0x0000000b183d7c11 */ /* 0x020fe400088f1419 */
        /* <DEDUP_REMOVED lines=175> */
        .weak           $__internal_1_$__cuda_sm20_div_u16
        .type           $__internal_1_$__cuda_sm20_div_u16,@function
        .size           $__internal_1_$__cuda_sm20_div_u16,(.L_x_90 - $__internal_1_$__cuda_sm20_div_u16)
$__internal_1_$__cuda_sm20_div_u16:
        /* <DEDUP_REMOVED lines=19> */
[----:B------:R-:W-:Y:S05]  /*37c0*/  RET.REL.NODEC R4 `(_Z12subMtxKernelPKfS0_Pfiii) ;  /* 0xffffffc8040c7950 */ /* 0x000fea0003c3ffff */
.L_x_83:
        /* <DEDUP_REMOVED lines=11> */
.L_x_90:


//--------------------- .text._Z17naiveMatmulKernelPKfS0_Pfiii --------------------------
	.section	.text._Z17naiveMatmulKernelPKfS0_Pfiii,"ax",@progbits
	.align	128
        .global         _Z17naiveMatmulKernelPKfS0_Pfiii
        .type           _Z17naiveMatmulKernelPKfS0_Pfiii,@function
        .size           _Z17naiveMatmulKernelPKfS0_Pfiii,(.L_x_93 - _Z17naiveMatmulKernelPKfS0_Pfiii)
        .other          _Z17naiveMatmulKernelPKfS0_Pfiii,@"STO_CUDA_ENTRY STV_DEFAULT"
_Z17naiveMatmulKernelPKfS0_Pfiii:
.text._Z17naiveMatmulKernelPKfS0_Pfiii:
[----:B------:R-:W-:Y:S01]  /*0000*/  LDC R1, c[0x0][0x37c] ;  /* 0x0000df00ff017b82 */ /* 0x000fe20000000800 */
[----:B------:R-:W0:Y:S07]  /*0010*/  S2R R3, SR_TID.X ;  /* 0x0000000000037919 */ /* 0x000e2e0000002100 */
[----:B------:R-:W0:Y:S01]  /*0020*/  S2UR UR4, SR_CTAID.X ;  /* 0x00000000000479c3 */ /* 0x000e220000002500 */
[----:B------:R-:W1:Y:S01]  /*0030*/  LDCU UR6, c[0x0][0x398] ;  /* 0x00007300ff0677ac */ /* 0x000e620008000800 */
[----:B------:R-:W2:Y:S06]  /*0040*/  S2R R5, SR_TID.Y ;  /* 0x0000000000057919 */ /* 0x000eac0000002200 */
[----:B------:R-:W0:Y:S08]  /*0050*/  LDC R0, c[0x0][0x360] ;  /* 0x0000d800ff007b82 */ /* 0x000e300000000800 */
[----:B------:R-:W2:Y:S08]  /*0060*/  S2UR UR5, SR_CTAID.Y ;  /* 0x00000000000579c3 */ /* 0x000eb00000002600 */
[----:B------:R-:W2:Y:S08]  /*0070*/  LDC R16, c[0x0][0x364] ;  /* 0x0000d900ff107b82 */ /* 0x000eb00000000800 */
[----:B------:R-:W3:Y:S01]  /*0080*/  LDC R17, c[0x0][0x3a0] ;  /* 0x0000e800ff117b82 */ /* 0x000ee20000000800 */
[----:B0-----:R-:W-:-:S02]  /*0090*/  IMAD R0, R0, UR4, R3 ;  /* 0x0000000400007c24 */ /* 0x001fc4000f8e0203 */
[----:B--2---:R-:W-:-:S03]  /*00a0*/  IMAD R16, R16, UR5, R5 ;  /* 0x0000000510107c24 */ /* 0x004fc6000f8e0205 */
[----:B---3--:R-:W-:-:S04]  /*00b0*/  ISETP.GE.AND P0, PT, R0, R17, PT ;  /* 0x000000110000720c */ /* 0x008fc80003f06270 */
[----:B-1----:R-:W-:-:S13]  /*00c0*/  ISETP.GE.OR P0, PT, R16, UR6, P0 ;  /* 0x0000000610007c0c */ /* 0x002fda0008706670 */
[----:B------:R-:W-:Y:S05]  /*00d0*/  @P0 EXIT ;  /* 0x000000000000094d */ /* 0x000fea0003800000 */
[----:B------:R-:W0:Y:S01]  /*00e0*/  LDC R19, c[0x0][0x39c] ;  /* 0x0000e700ff137b82 */ /* 0x000e220000000800 */
[----:B------:R-:W1:Y:S01]  /*00f0*/  LDCU.64 UR4, c[0x0][0x358] ;  /* 0x00006b00ff0477ac */ /* 0x000e620008000a00 */
[----:B------:R-:W-:Y:S01]  /*0100*/  HFMA2 R24, -RZ, RZ, 0, 0 ;  /* 0x00000000ff187431 */ /* 0x000fe200000001ff */
[----:B0-----:R-:W-:-:S13]  /*0110*/  ISETP.GE.AND P0, PT, R19, 0x1, PT ;  /* 0x000000011300780c */ /* 0x001fda0003f06270 */
[----:B-1----:R-:W-:Y:S05]  /*0120*/  @!P0 BRA `(.L_x_84) ;  /* 0x0000000400e08947 */ /* 0x002fea0003800000 */
[C---:B------:R-:W-:Y:S01]  /*0130*/  ISETP.GE.U32.AND P1, PT, R19.reuse, 0x8, PT ;  /* 0x000000081300780c */ /* 0x040fe20003f26070 */
[----:B------:R-:W-:Y:S01]  /*0140*/  IMAD R20, R16, R19, RZ ;  /* 0x0000001310147224 */ /* 0x000fe200078e02ff */
[----:B------:R-:W-:Y:S02]  /*0150*/  LOP3.LUT R27, R19, 0x7, RZ, 0xc0, !PT ;  /* 0x00000007131b7812 */ /* 0x000fe400078ec0ff */
[----:B------:R-:W-:Y:S02]  /*0160*/  MOV R24, RZ ;  /* 0x000000ff00187202 */ /* 0x000fe40000000f00 */
[----:B------:R-:W-:Y:S02]  /*0170*/  ISETP.NE.AND P0, PT, R27, RZ, PT ;  /* 0x000000ff1b00720c */ /* 0x000fe40003f05270 */
[----:B------:R-:W-:-:S05]  /*0180*/  MOV R21, RZ ;  /* 0x000000ff00157202 */ /* 0x000fca0000000f00 */
[----:B------:R-:W-:Y:S06]  /*0190*/  @!P1 BRA `(.L_x_85) ;  /* 0x0000000000c49947 */ /* 0x000fec0003800000 */
[----:B------:R-:W0:Y:S01]  /*01a0*/  LDC.64 R2, c[0x0][0x380] ;  /* 0x0000e000ff027b82 */ /* 0x000e220000000a00 */
[----:B------:R-:W-:Y:S02]  /*01b0*/  LOP3.LUT R21, R19, 0x7ffffff8, RZ, 0xc0, !PT ;  /* 0x7ffffff813157812 */ /* 0x000fe400078ec0ff */
[----:B------:R-:W-:Y:S02]  /*01c0*/  MOV R24, RZ ;  /* 0x000000ff00187202 */ /* 0x000fe40000000f00 */
[----:B------:R-:W-:Y:S02]  /*01d0*/  MOV R18, R0 ;  /* 0x0000000000127202 */ /* 0x000fe40000000f00 */
[----:B------:R-:W-:Y:S01]  /*01e0*/  IADD3 R22, PT, PT, -R21, RZ, RZ ;  /* 0x000000ff15167210 */ /* 0x000fe20007ffe1ff */
[----:B0-----:R-:W-:-:S03]  /*01f0*/  IMAD.WIDE.U32 R2, R20, 0x4, R2 ;  /* 0x0000000414027825 */ /* 0x001fc600078e0002 */
[----:B------:R-:W-:-:S04]  /*0200*/  IADD3 R4, P1, PT, R2, 0x10, RZ ;  /* 0x0000001002047810 */ /* 0x000fc80007f3e0ff */
[----:B------:R-:W-:-:S09]  /*0210*/  IADD3.X R5, PT, PT, RZ, R3, RZ, P1, !PT ;  /* 0x00000003ff057210 */ /* 0x000fd20000ffe4ff */
.L_x_86:
[----:B------:R-:W0:Y:S01]  /*0220*/  LDC.64 R14, c[0x0][0x388] ;  /* 0x0000e200ff0e7b82 */ /* 0x000e220000000a00 */
[----:B------:R-:W-:Y:S02]  /*0230*/  MOV R2, R4 ;  /* 0x0000000400027202 */ /* 0x000fe40000000f00 */
[----:B------:R-:W-:-:S05]  /*0240*/  MOV R3, R5 ;  /* 0x0000000500037202 */ /* 0x000fca0000000f00 */
[----:B------:R-:W2:Y:S04]  /*0250*/  LDG.E.CONSTANT R25, desc[UR4][R2.64+-0x10] ;  /* 0xfffff00402197981 */ /* 0x000ea8000c1e9900 */
[----:B------:R-:W3:Y:S04]  /*0260*/  LDG.E.CONSTANT R23, desc[UR4][R2.64+-0xc] ;  /* 0xfffff40402177981 */ /* 0x000ee8000c1e9900 */
[----:B------:R-:W4:Y:S04]  /*0270*/  LDG.E.CONSTANT R29, desc[UR4][R2.64+-0x8] ;  /* 0xfffff804021d7981 */ /* 0x000f28000c1e9900 */
[----:B------:R-:W5:Y:S01]  /*0280*/  LDG.E.CONSTANT R28, desc[UR4][R2.64+-0x4] ;  /* 0xfffffc04021c7981 */ /* 0x000f62000c1e9900 */
[----:B0-----:R-:W-:-:S05]  /*0290*/  IMAD.WIDE R14, R18, 0x4, R14 ;  /* 0x00000004120e7825 */ /* 0x001fca00078e020e */
[----:B------:R0:W2:Y:S01]  /*02a0*/  LDG.E.CONSTANT R26, desc[UR4][R14.64] ;  /* 0x000000040e1a7981 */ /* 0x0000a2000c1e9900 */
[----:B------:R-:W-:-:S04]  /*02b0*/  IMAD.WIDE R12, R17, 0x4, R14 ;  /* 0x00000004110c7825 */ /* 0x000fc800078e020e */
[C---:B------:R-:W-:Y:S02]  /*02c0*/  IMAD.WIDE R4, R17.reuse, 0x4, R12 ;  /* 0x0000000411047825 */ /* 0x040fe400078e020c */
[----:B------:R-:W3:Y:S02]  /*02d0*/  LDG.E.CONSTANT R12, desc[UR4][R12.64] ;  /* 0x000000040c0c7981 */ /* 0x000ee4000c1e9900 */
[C---:B------:R-:W-:Y:S02]  /*02e0*/  IMAD.WIDE R8, R17.reuse, 0x4, R4 ;  /* 0x0000000411087825 */ /* 0x040fe400078e0204 */
[----:B------:R-:W4:Y:S02]  /*02f0*/  LDG.E.CONSTANT R4, desc[UR4][R4.64] ;  /* 0x0000000404047981 */ /* 0x000f24000c1e9900 */
[C---:B------:R-:W-:Y:S02]  /*0300*/  IMAD.WIDE R6, R17.reuse, 0x4, R8 ;  /* 0x0000000411067825 */ /* 0x040fe400078e0208 */
[----:B------:R-:W5:Y:S02]  /*0310*/  LDG.E.CONSTANT R8, desc[UR4][R8.64] ;  /* 0x0000000408087981 */ /* 0x000f64000c1e9900 */
[----:B------:R-:W-:-:S02]  /*0320*/  IMAD.WIDE R10, R17, 0x4, R6 ;  /* 0x00000004110a7825 */ /* 0x000fc400078e0206 */
[----:B------:R-:W5:Y:S04]  /*0330*/  LDG.E.CONSTANT R5, desc[UR4][R2.64] ;  /* 0x0000000402057981 */ /* 0x000f68000c1e9900 */
[----:B------:R-:W5:Y:S01]  /*0340*/  LDG.E.CONSTANT R6, desc[UR4][R6.64] ;  /* 0x0000000406067981 */ /* 0x000f62000c1e9900 */
[----:B0-----:R-:W-:-:S03]  /*0350*/  IMAD.WIDE R14, R17, 0x4, R10 ;  /* 0x00000004110e7825 */ /* 0x001fc600078e020a */
[----:B------:R-:W5:Y:S04]  /*0360*/  LDG.E.CONSTANT R10, desc[UR4][R10.64] ;  /* 0x000000040a0a7981 */ /* 0x000f68000c1e9900 */
[----:B------:R-:W5:Y:S04]  /*0370*/  LDG.E.CONSTANT R13, desc[UR4][R14.64] ;  /* 0x000000040e0d7981 */ /* 0x000f68000c1e9900 */
[----:B------:R-:W5:Y:S04]  /*0380*/  LDG.E.CONSTANT R7, desc[UR4][R2.64+0x4] ;  /* 0x0000040402077981 */ /* 0x000f68000c1e9900 */
[----:B------:R-:W5:Y:S01]  /*0390*/  LDG.E.CONSTANT R9, desc[UR4][R2.64+0xc] ;  /* 0x00000c0402097981 */ /* 0x000f62000c1e9900 */
[----:B--2---:R-:W-:Y:S01]  /*03a0*/  FFMA R26, R25, R26, R24 ;  /* 0x0000001a191a7223 */ /* 0x004fe20000000018 */
[----:B------:R-:W-:-:S02]  /*03b0*/  IMAD.WIDE R24, R17, 0x4, R14 ;  /* 0x0000000411187825 */ /* 0x000fc400078e020e */
[----:B------:R-:W2:Y:S04]  /*03c0*/  LDG.E.CONSTANT R14, desc[UR4][R2.64+0x8] ;  /* 0x00000804020e7981 */ /* 0x000ea8000c1e9900 */
[----:B------:R-:W2:Y:S01]  /*03d0*/  LDG.E.CONSTANT R24, desc[UR4][R24.64] ;  /* 0x0000000418187981 */ /* 0x000ea2000c1e9900 */
[----:B---3--:R-:W-:Y:S01]  /*03e0*/  FFMA R12, R23, R12, R26 ;  /* 0x0000000c170c7223 */ /* 0x008fe2000000001a */
[----:B------:R-:W-:-:S03]  /*03f0*/  IADD3 R22, PT, PT, R22, 0x8, RZ ;  /* 0x0000000816167810 */ /* 0x000fc60007ffe0ff */
[----:B----4-:R-:W-:Y:S01]  /*0400*/  FFMA R29, R29, R4, R12 ;  /* 0x000000041d1d7223 */ /* 0x010fe2000000000c */
[----:B------:R-:W-:-:S03]  /*0410*/  ISETP.NE.AND P1, PT, R22, RZ, PT ;  /* 0x000000ff1600720c */ /* 0x000fc60003f25270 */
[----:B-----5:R-:W-:Y:S01]  /*0420*/  FFMA R8, R28, R8, R29 ;  /* 0x000000081c087223 */ /* 0x020fe2000000001d */
[----:B------:R-:W-:-:S03]  /*0430*/  IADD3 R4, P2, PT, R2, 0x20, RZ ;  /* 0x0000002002047810 */ /* 0x000fc60007f5e0ff */
[----:B------:R-:W-:Y:S01]  /*0440*/  FFMA R6, R5, R6, R8 ;  /* 0x0000000605067223 */ /* 0x000fe20000000008 */
[----:B------:R-:W-:Y:S02]  /*0450*/  IADD3.X R5, PT, PT, RZ, R3, RZ, P2, !PT ;  /* 0x00000003ff057210 */ /* 0x000fe400017fe4ff */
[----:B------:R-:W-:Y:S01]  /*0460*/  LEA R18, R17, R18, 0x3 ;  /* 0x0000001211127211 */ /* 0x000fe200078e18ff */
[----:B------:R-:W-:-:S04]  /*0470*/  FFMA R7, R7, R10, R6 ;  /* 0x0000000a07077223 */ /* 0x000fc80000000006 */
[----:B--2---:R-:W-:-:S04]  /*0480*/  FFMA R14, R14, R13, R7 ;  /* 0x0000000d0e0e7223 */ /* 0x004fc80000000007 */
[----:B------:R-:W-:Y:S01]  /*0490*/  FFMA R24, R9, R24, R14 ;  /* 0x0000001809187223 */ /* 0x000fe2000000000e */
[----:B------:R-:W-:Y:S06]  /*04a0*/  @P1 BRA `(.L_x_86) ;  /* 0xfffffffc005c1947 */ /* 0x000fec000383ffff */
.L_x_85:
[----:B------:R-:W-:Y:S05]  /*04b0*/  @!P0 BRA `(.L_x_84) ;  /* 0x0000000000fc8947 */ /* 0x000fea0003800000 */
[----:B------:R-:W-:Y:S02]  /*04c0*/  ISETP.GE.U32.AND P1, PT, R27, 0x4, PT ;  /* 0x000000041b00780c */ /* 0x000fe40003f26070 */
[----:B------:R-:W-:-:S04]  /*04d0*/  LOP3.LUT R14, R19, 0x3, RZ, 0xc0, !PT ;  /* 0x00000003130e7812 */ /* 0x000fc800078ec0ff */
[----:B------:R-:W-:-:S07]  /*04e0*/  ISETP.NE.AND P0, PT, R14, RZ, PT ;  /* 0x000000ff0e00720c */ /* 0x000fce0003f05270 */
[----:B------:R-:W-:Y:S06]  /*04f0*/  @!P1 BRA `(.L_x_87) ;  /* 0x00000000006c9947 */ /* 0x000fec0003800000 */
[----:B------:R-:W0:Y:S01]  /*0500*/  LDC.64 R4, c[0x0][0x388] ;  /* 0x0000e200ff047b82 */ /* 0x000e220000000a00 */
[----:B------:R-:W1:Y:S01]  /*0510*/  LDCU.64 UR6, c[0x0][0x380] ;  /* 0x00007000ff0677ac */ /* 0x000e620008000a00 */
[----:B------:R-:W-:Y:S01]  /*0520*/  IMAD R7, R21, R17, R0 ;  /* 0x0000001115077224 */ /* 0x000fe200078e0200 */
[CC--:B------:R-:W-:Y:S02]  /*0530*/  IADD3 R3, PT, PT, R20.reuse, R21.reuse, RZ ;  /* 0x0000001514037210 */ /* 0x0c0fe40007ffe0ff */
[----:B------:R-:W-:-:S03]  /*0540*/  IADD3 R8, P1, PT, R20, R21, RZ ;  /* 0x0000001514087210 */ /* 0x000fc60007f3e0ff */
[----:B------:R-:W2:Y:S01]  /*0550*/  LDC.64 R12, c[0x0][0x380] ;  /* 0x0000e000ff0c7b82 */ /* 0x000ea20000000a00 */
[----:B0-----:R-:W-:-:S04]  /*0560*/  IMAD.WIDE R4, R7, 0x4, R4 ;  /* 0x0000000407047825 */ /* 0x001fc800078e0204 */
[----:B------:R-:W-:Y:S02]  /*0570*/  IMAD.WIDE R6, R17, 0x4, R4 ;  /* 0x0000000411067825 */ /* 0x000fe400078e0204 */
[----:B------:R-:W3:Y:S02]  /*0580*/  LDG.E.CONSTANT R4, desc[UR4][R4.64] ;  /* 0x0000000404047981 */ /* 0x000ee4000c1e9900 */
[----:B--2---:R-:W-:Y:S01]  /*0590*/  IMAD.WIDE.U32 R12, R3, 0x4, R12 ;  /* 0x00000004030c7825 */ /* 0x004fe200078e000c */
[----:B------:R-:W-:Y:S02]  /*05a0*/  IADD3.X R3, PT, PT, RZ, RZ, RZ, P1, !PT ;  /* 0x000000ffff037210 */ /* 0x000fe40000ffe4ff */
[----:B-1----:R-:W-:-:S03]  /*05b0*/  LEA R2, P1, R8, UR6, 0x2 ;  /* 0x0000000608027c11 */ /* 0x002fc6000f8210ff */
[----:B------:R-:W3:Y:S01]  /*05c0*/  LDG.E.CONSTANT R13, desc[UR4][R12.64] ;  /* 0x000000040c0d7981 */ /* 0x000ee2000c1e9900 */
[----:B------:R-:W-:Y:S01]  /*05d0*/  LEA.HI.X R3, R8, UR7, R3, 0x2, P1 ;  /* 0x0000000708037c11 */ /* 0x000fe200088f1403 */
[C---:B------:R-:W-:Y:S02]  /*05e0*/  IMAD.WIDE R8, R17.reuse, 0x4, R6 ;  /* 0x0000000411087825 */ /* 0x040fe400078e0206 */
[----:B------:R-:W2:Y:S04]  /*05f0*/  LDG.E.CONSTANT R6, desc[UR4][R6.64] ;  /* 0x0000000406067981 */ /* 0x000ea8000c1e9900 */
[----:B------:R-:W2:Y:S01]  /*0600*/  LDG.E.CONSTANT R15, desc[UR4][R2.64+0x4] ;  /* 0x00000404020f7981 */ /* 0x000ea2000c1e9900 */
[----:B------:R-:W-:-:S03]  /*0610*/  IMAD.WIDE R10, R17, 0x4, R8 ;  /* 0x00000004110a7825 */ /* 0x000fc600078e0208 */
[----:B------:R-:W4:Y:S04]  /*0620*/  LDG.E.CONSTANT R22, desc[UR4][R8.64] ;  /* 0x0000000408167981 */ /* 0x000f28000c1e9900 */
[----:B------:R-:W4:Y:S04]  /*0630*/  LDG.E.CONSTANT R18, desc[UR4][R2.64+0x8] ;  /* 0x0000080402127981 */ /* 0x000f28000c1e9900 */
[----:B------:R-:W5:Y:S04]  /*0640*/  LDG.E.CONSTANT R26, desc[UR4][R2.64+0xc] ;  /* 0x00000c04021a7981 */ /* 0x000f68000c1e9900 */
[----:B------:R-:W5:Y:S01]  /*0650*/  LDG.E.CONSTANT R10, desc[UR4][R10.64] ;  /* 0x000000040a0a7981 */ /* 0x000f62000c1e9900 */
[----:B------:R-:W-:Y:S01]  /*0660*/  IADD3 R21, PT, PT, R21, 0x4, RZ ;  /* 0x0000000415157810 */ /* 0x000fe20007ffe0ff */
[----:B---3--:R-:W-:-:S04]  /*0670*/  FFMA R24, R13, R4, R24 ;  /* 0x000000040d187223 */ /* 0x008fc80000000018 */
[----:B--2---:R-:W-:-:S04]  /*0680*/  FFMA R15, R15, R6, R24 ;  /* 0x000000060f0f7223 */ /* 0x004fc80000000018 */
[----:B----4-:R-:W-:-:S04]  /*0690*/  FFMA R15, R18, R22, R15 ;  /* 0x00000016120f7223 */ /* 0x010fc8000000000f */
[----:B-----5:R-:W-:-:S07]  /*06a0*/  FFMA R24, R26, R10, R15 ;  /* 0x0000000a1a187223 */ /* 0x020fce000000000f */
.L_x_87:
[----:B------:R-:W-:Y:S05]  /*06b0*/  @!P0 BRA `(.L_x_84) ;  /* 0x00000000007c8947 */ /* 0x000fea0003800000 */
[----:B------:R-:W-:Y:S01]  /*06c0*/  ISETP.NE.AND P1, PT, R14, 0x1, PT ;  /* 0x000000010e00780c */ /* 0x000fe20003f25270 */
[----:B------:R-:W0:Y:S01]  /*06d0*/  LDC.64 R10, c[0x0][0x380] ;  /* 0x0000e000ff0a7b82 */ /* 0x000e220000000a00 */
[----:B------:R-:W-:-:S04]  /*06e0*/  LOP3.LUT R19, R19, 0x1, RZ, 0xc0, !PT ;  /* 0x0000000113137812 */ /* 0x000fc800078ec0ff */
[----:B------:R-:W-:-:S03]  /*06f0*/  ISETP.NE.U32.AND P0, PT, R19, 0x1, PT ;  /* 0x000000011300780c */ /* 0x000fc60003f05070 */
[----:B------:R-:W1:Y:S04]  /*0700*/  LDC.64 R8, c[0x0][0x388] ;  /* 0x0000e200ff087b82 */ /* 0x000e680000000a00 */
[CC--:B------:R-:W-:Y:S02]  /*0710*/  @P1 IADD3 R13, PT, PT, R20.reuse, R21.reuse, RZ ;  /* 0x00000015140d1210 */ /* 0x0c0fe40007ffe0ff */
[----:B------:R-:W-:Y:S02]  /*0720*/  @P1 IADD3 R12, P2, PT, R20, R21, RZ ;  /* 0x00000015140c1210 */ /* 0x000fe40007f5e0ff */
[----:B------:R-:W2:Y:S02]  /*0730*/  @P1 LDC.64 R2, c[0x0][0x380] ;  /* 0x0000e000ff021b82 */ /* 0x000ea40000000a00 */
[----:B------:R-:W-:-:S06]  /*0740*/  @P1 IADD3.X R14, PT, PT, RZ, RZ, RZ, P2, !PT ;  /* 0x000000ffff0e1210 */ /* 0x000fcc00017fe4ff */
[----:B------:R-:W3:Y:S01]  /*0750*/  LDC.64 R4, c[0x0][0x380] ;  /* 0x0000e000ff047b82 */ /* 0x000ee20000000a00 */
[----:B0-----:R-:W-:-:S04]  /*0760*/  @P1 IMAD.WIDE.U32 R10, R13, 0x4, R10 ;  /* 0x000000040d0a1825 */ /* 0x001fc800078e000a */
[C---:B------:R-:W-:Y:S01]  /*0770*/  @P1 IMAD R13, R21.reuse, R17, R0 ;  /* 0x00000011150d1224 */ /* 0x040fe200078e0200 */
[----:B------:R-:W-:Y:S01]  /*0780*/  @P1 IADD3 R21, PT, PT, R21, 0x2, RZ ;  /* 0x0000000215151810 */ /* 0x000fe20007ffe0ff */
[----:B------:R-:W4:Y:S01]  /*0790*/  @P1 LDG.E.CONSTANT R11, desc[UR4][R10.64] ;  /* 0x000000040a0b1981 */ /* 0x000f22000c1e9900 */
[----:B------:R-:W0:Y:S01]  /*07a0*/  LDC.64 R6, c[0x0][0x388] ;  /* 0x0000e200ff067b82 */ /* 0x000e220000000a00 */
[----:B-1----:R-:W-:Y:S01]  /*07b0*/  @P1 IMAD.WIDE R8, R13, 0x4, R8 ;  /* 0x000000040d081825 */ /* 0x002fe200078e0208 */
[----:B------:R-:W-:Y:S02]  /*07c0*/  @!P0 IADD3 R15, PT, PT, R20, R21, RZ ;  /* 0x00000015140f8210 */ /* 0x000fe40007ffe0ff */
[----:B--2---:R-:W-:Y:S01]  /*07d0*/  @P1 LEA R2, P2, R12, R2, 0x2 ;  /* 0x000000020c021211 */ /* 0x004fe200078410ff */
[----:B------:R-:W-:-:S03]  /*07e0*/  @!P0 IMAD R21, R21, R17, R0 ;  /* 0x0000001115158224 */ /* 0x000fc600078e0200 */
[----:B------:R-:W-:Y:S01]  /*07f0*/  @P1 LEA.HI.X R3, R12, R3, R14, 0x2, P2 ;  /* 0x000000030c031211 */ /* 0x000fe200010f140e */
[----:B------:R-:W-:Y:S01]  /*0800*/  @P1 IMAD.WIDE R12, R17, 0x4, R8 ;  /* 0x00000004110c1825 */ /* 0x000fe200078e0208 */
[----:B------:R-:W4:Y:S03]  /*0810*/  @P1 LDG.E.CONSTANT R14, desc[UR4][R8.64] ;  /* 0x00000004080e1981 */ /* 0x000f26000c1e9900 */
[----:B---3--:R-:W-:Y:S01]  /*0820*/  @!P0 IMAD.WIDE.U32 R4, R15, 0x4, R4 ;  /* 0x000000040f048825 */ /* 0x008fe200078e0004 */
[----:B------:R-:W2:Y:S04]  /*0830*/  @P1 LDG.E.CONSTANT R2, desc[UR4][R2.64+0x4] ;  /* 0x0000040402021981 */ /* 0x000ea8000c1e9900 */
[----:B------:R-:W2:Y:S01]  /*0840*/  @P1 LDG.E.CONSTANT R12, desc[UR4][R12.64] ;  /* 0x000000040c0c1981 */ /* 0x000ea2000c1e9900 */
[----:B0-----:R-:W-:-:S03]  /*0850*/  @!P0 IMAD.WIDE R6, R21, 0x4, R6 ;  /* 0x0000000415068825 */ /* 0x001fc600078e0206 */
[----:B------:R-:W3:Y:S04]  /*0860*/  @!P0 LDG.E.CONSTANT R5, desc[UR4][R4.64] ;  /* 0x0000000404058981 */ /* 0x000ee8000c1e9900 */
[----:B------:R-:W3:Y:S01]  /*0870*/  @!P0 LDG.E.CONSTANT R6, desc[UR4][R6.64] ;  /* 0x0000000406068981 */ /* 0x000ee2000c1e9900 */
[----:B----4-:R-:W-:-:S04]  /*0880*/  @P1 FFMA R11, R11, R14, R24 ;  /* 0x0000000e0b0b1223 */ /* 0x010fc80000000018 */
[----:B--2---:R-:W-:-:S04]  /*0890*/  @P1 FFMA R24, R2, R12, R11 ;  /* 0x0000000c02181223 */ /* 0x004fc8000000000b */
[----:B---3--:R-:W-:-:S07]  /*08a0*/  @!P0 FFMA R24, R5, R6, R24 ;  /* 0x0000000605188223 */ /* 0x008fce0000000018 */
.L_x_84:
[----:B------:R-:W0:Y:S01]  /*08b0*/  LDC.64 R2, c[0x0][0x390] ;  /* 0x0000e400ff027b82 */ /* 0x000e220000000a00 */
[----:B------:R-:W-:-:S04]  /*08c0*/  IMAD R17, R16, R17, R0 ;  /* 0x0000001110117224 */ /* 0x000fc800078e0200 */
[----:B0-----:R-:W-:-:S05]  /*08d0*/  IMAD.WIDE R2, R17, 0x4, R2 ;  /* 0x0000000411027825 */ /* 0x001fca00078e0202 */
[----:B------:R-:W-:Y:S01]  /*08e0*/  STG.E desc[UR4][R2.64], R24 ;  /* 0x0000001802007986 */ /* 0x000fe2000c101904 */
[----:B------:R-:W-:Y:S05]  /*08f0*/  EXIT ;  /* 0x000000000000794d */ /* 0x000fea0003800000 */
.L_x_88:
        /* <DEDUP_REMOVED lines=16> */
.L_x_93:


//--------------------- .nv.shared._Z20subMtxMinorOptKernelPKfS0_Pfiii --------------------------
	.section	.nv.shared._Z20subMtxMinorOptKernelPKfS0_Pfiii,"aw",@nobits
	.sectionflags	@""
	.align	4
.nv.shared._Z20subMtxMinorOptKernelPKfS0_Pfiii:
	.zero		17408


//--------------------- .nv.shared.reserved.0     --------------------------
	.section	.nv.shared.reserved.0,"aw",@nobits
	.weak		__nv_reservedSMEM_offset_0_alias
	.size		__nv_reservedSMEM_offset_0_alias, 0, 64
	.other		__nv_reservedSMEM_offset_0_alias,@"STO_CUDA_RESERVED_SHARED STV_DEFAULT"
__nv_reservedSMEM_offset_0_alias:
	.zero		0
	.zero		64


//--------------------- .nv.shared._Z12subMtxKernelPKfS0_Pfiii --------------------------
	.section	.nv.shared._Z12subMtxKernelPKfS0_Pfiii,"aw",@nobits
	.sectionflags	@""
	.align	4
.nv.shared._Z12subMtxKernelPKfS0_Pfiii:
	.zero		17408


//--------------------- .nv.constant0._Z20subMtxMinorOptKernelPKfS0_Pfiii --------------------------
	.section	.nv.constant0._Z20subMtxMinorOptKernelPKfS0_Pfiii,"a",@progbits
	.sectionflags	@""
	.align	4
.nv.constant0._Z20subMtxMinorOptKernelPKfS0_Pfiii:
	.zero		932


//--------------------- .nv.constant0._Z12subMtxKernelPKfS0_Pfiii --------------------------
	.section	.nv.constant0._Z12subMtxKernelPKfS0_Pfiii,"a",@progbits
	.sectionflags	@""
	.align	4
.nv.constant0._Z12subMtxKernelPKfS0_Pfiii:
	.zero		932


//--------------------- .nv.constant0._Z17naiveMatmulKernelPKfS0_Pfiii --------------------------
	.section	.nv.constant0._Z17naiveMatmulKernelPKfS0_Pfiii,"a",@progbits
	.sectionflags	@""
	.align	4
.nv.constant0._Z17naiveMatmulKernelPKfS0_Pfiii:
	.zero		932


//--------------------- SYMBOLS --------------------------

	.type		.nv.reservedSmem.offset0,@object
	.size		.nv.reservedSmem.offset0,0x4
	.type		.nv.reservedSmem.cap,@object
	.size		.nv.reservedSmem.cap,0x4
